//
// Generated by NVIDIA NVVM Compiler
//
// Compiler Build ID: CL-36424714
// Cuda compilation tools, release 13.0, V13.0.88
// Based on NVVM 20.0.0
//

.version 9.0
.target sm_100
.address_size 64

	// .globl	_Z11print_arrayPfi
.extern .func  (.param .b32 func_retval0) vprintf
(
	.param .b64 vprintf_param_0,
	.param .b64 vprintf_param_1
)
;
.global .align 1 .b8 _ZN34_INTERNAL_7b94ef67_4_k_cu_7ac6b7c54cuda3std3__45__cpo5beginE[1];
.global .align 1 .b8 _ZN34_INTERNAL_7b94ef67_4_k_cu_7ac6b7c54cuda3std3__45__cpo3endE[1];
.global .align 1 .b8 _ZN34_INTERNAL_7b94ef67_4_k_cu_7ac6b7c54cuda3std3__45__cpo6cbeginE[1];
.global .align 1 .b8 _ZN34_INTERNAL_7b94ef67_4_k_cu_7ac6b7c54cuda3std3__45__cpo4cendE[1];
.global .align 1 .b8 _ZN34_INTERNAL_7b94ef67_4_k_cu_7ac6b7c54cuda3std3__45__cpo6rbeginE[1];
.global .align 1 .b8 _ZN34_INTERNAL_7b94ef67_4_k_cu_7ac6b7c54cuda3std3__45__cpo4rendE[1];
.global .align 1 .b8 _ZN34_INTERNAL_7b94ef67_4_k_cu_7ac6b7c54cuda3std3__45__cpo7crbeginE[1];
.global .align 1 .b8 _ZN34_INTERNAL_7b94ef67_4_k_cu_7ac6b7c54cuda3std3__45__cpo5crendE[1];
.global .align 1 .b8 _ZN34_INTERNAL_7b94ef67_4_k_cu_7ac6b7c54cuda3std3__436_GLOBAL__N__7b94ef67_4_k_cu_7ac6b7c56ignoreE[1];
.global .align 1 .b8 _ZN34_INTERNAL_7b94ef67_4_k_cu_7ac6b7c54cuda3std3__419piecewise_constructE[1];
.global .align 1 .b8 _ZN34_INTERNAL_7b94ef67_4_k_cu_7ac6b7c54cuda3std3__48in_placeE[1];
.global .align 1 .b8 _ZN34_INTERNAL_7b94ef67_4_k_cu_7ac6b7c54cuda3std3__420unreachable_sentinelE[1];
.global .align 1 .b8 _ZN34_INTERNAL_7b94ef67_4_k_cu_7ac6b7c54cuda3std3__47nulloptE[1];
.global .align 1 .b8 _ZN34_INTERNAL_7b94ef67_4_k_cu_7ac6b7c54cuda3std3__48unexpectE[1];
.global .align 1 .b8 _ZN34_INTERNAL_7b94ef67_4_k_cu_7ac6b7c54cuda3std6ranges3__45__cpo4swapE[1];
.global .align 1 .b8 _ZN34_INTERNAL_7b94ef67_4_k_cu_7ac6b7c54cuda3std6ranges3__45__cpo9iter_moveE[1];
.global .align 1 .b8 _ZN34_INTERNAL_7b94ef67_4_k_cu_7ac6b7c54cuda3std6ranges3__45__cpo5beginE[1];
.global .align 1 .b8 _ZN34_INTERNAL_7b94ef67_4_k_cu_7ac6b7c54cuda3std6ranges3__45__cpo3endE[1];
.global .align 1 .b8 _ZN34_INTERNAL_7b94ef67_4_k_cu_7ac6b7c54cuda3std6ranges3__45__cpo6cbeginE[1];
.global .align 1 .b8 _ZN34_INTERNAL_7b94ef67_4_k_cu_7ac6b7c54cuda3std6ranges3__45__cpo4cendE[1];
.global .align 1 .b8 _ZN34_INTERNAL_7b94ef67_4_k_cu_7ac6b7c54cuda3std6ranges3__45__cpo7advanceE[1];
.global .align 1 .b8 _ZN34_INTERNAL_7b94ef67_4_k_cu_7ac6b7c54cuda3std6ranges3__45__cpo9iter_swapE[1];
.global .align 1 .b8 _ZN34_INTERNAL_7b94ef67_4_k_cu_7ac6b7c54cuda3std6ranges3__45__cpo4nextE[1];
.global .align 1 .b8 _ZN34_INTERNAL_7b94ef67_4_k_cu_7ac6b7c54cuda3std6ranges3__45__cpo4prevE[1];
.global .align 1 .b8 _ZN34_INTERNAL_7b94ef67_4_k_cu_7ac6b7c54cuda3std6ranges3__45__cpo4dataE[1];
.global .align 1 .b8 _ZN34_INTERNAL_7b94ef67_4_k_cu_7ac6b7c54cuda3std6ranges3__45__cpo5cdataE[1];
.global .align 1 .b8 _ZN34_INTERNAL_7b94ef67_4_k_cu_7ac6b7c54cuda3std6ranges3__45__cpo4sizeE[1];
.global .align 1 .b8 _ZN34_INTERNAL_7b94ef67_4_k_cu_7ac6b7c54cuda3std6ranges3__45__cpo5ssizeE[1];
.global .align 1 .b8 _ZN34_INTERNAL_7b94ef67_4_k_cu_7ac6b7c54cuda3std6ranges3__45__cpo8distanceE[1];
.global .align 1 .b8 _ZN34_INTERNAL_7b94ef67_4_k_cu_7ac6b7c56thrust24THRUST_300001_SM_1000_NS6system6detail10sequential3seqE[1];
.global .align 1 .b8 _ZN34_INTERNAL_7b94ef67_4_k_cu_7ac6b7c56thrust24THRUST_300001_SM_1000_NS12placeholders2_1E[1];
.global .align 1 .b8 _ZN34_INTERNAL_7b94ef67_4_k_cu_7ac6b7c56thrust24THRUST_300001_SM_1000_NS12placeholders2_2E[1];
.global .align 1 .b8 _ZN34_INTERNAL_7b94ef67_4_k_cu_7ac6b7c56thrust24THRUST_300001_SM_1000_NS12placeholders2_3E[1];
.global .align 1 .b8 _ZN34_INTERNAL_7b94ef67_4_k_cu_7ac6b7c56thrust24THRUST_300001_SM_1000_NS12placeholders2_4E[1];
.global .align 1 .b8 _ZN34_INTERNAL_7b94ef67_4_k_cu_7ac6b7c56thrust24THRUST_300001_SM_1000_NS12placeholders2_5E[1];
.global .align 1 .b8 _ZN34_INTERNAL_7b94ef67_4_k_cu_7ac6b7c56thrust24THRUST_300001_SM_1000_NS12placeholders2_6E[1];
.global .align 1 .b8 _ZN34_INTERNAL_7b94ef67_4_k_cu_7ac6b7c56thrust24THRUST_300001_SM_1000_NS12placeholders2_7E[1];
.global .align 1 .b8 _ZN34_INTERNAL_7b94ef67_4_k_cu_7ac6b7c56thrust24THRUST_300001_SM_1000_NS12placeholders2_8E[1];
.global .align 1 .b8 _ZN34_INTERNAL_7b94ef67_4_k_cu_7ac6b7c56thrust24THRUST_300001_SM_1000_NS12placeholders2_9E[1];
.global .align 1 .b8 _ZN34_INTERNAL_7b94ef67_4_k_cu_7ac6b7c56thrust24THRUST_300001_SM_1000_NS12placeholders3_10E[1];
.global .align 1 .b8 $str[12] = {77, 65, 84, 82, 73, 88, 32, 61, 32, 91, 10};
.global .align 1 .b8 $str$1[4] = {37, 102, 32};
.global .align 1 .b8 $str$2[3] = {93, 10};

.visible .entry _Z11print_arrayPfi(
	.param .u64 .ptr .align 1 _Z11print_arrayPfi_param_0,
	.param .u32 _Z11print_arrayPfi_param_1
)
{
	.local .align 8 .b8 	__local_depot0[8];
	.reg .b64 	%SP;
	.reg .b64 	%SPL;
	.reg .pred 	%p<10>;
	.reg .b32 	%r<85>;
	.reg .b32 	%f<30>;
	.reg .b64 	%rd<34>;
	.reg .b64 	%fd<30>;

	mov.u64 	%SPL, __local_depot0;
	cvta.local.u64 	%SP, %SPL;
	ld.param.u64 	%rd9, [_Z11print_arrayPfi_param_0];
	ld.param.u32 	%r16, [_Z11print_arrayPfi_param_1];
	cvta.to.global.u64 	%rd1, %rd9;
	add.u64 	%rd10, %SP, 0;
	add.u64 	%rd2, %SPL, 0;
	mov.u64 	%rd11, $str;
	cvta.global.u64 	%rd12, %rd11;
	{ // callseq 0, 0
	.param .b64 param0;
	st.param.b64 	[param0], %rd12;
	.param .b64 param1;
	st.param.b64 	[param1], 0;
	.param .b32 retval0;
	call.uni (retval0), 
	vprintf, 
	(
	param0, 
	param1
	);
	ld.param.b32 	%r17, [retval0];
	} // callseq 0
	setp.lt.s32 	%p1, %r16, 1;
	@%p1 bra 	$L__BB0_13;
	and.b32  	%r1, %r16, 15;
	setp.lt.u32 	%p2, %r16, 16;
	mov.b32 	%r82, 0;
	@%p2 bra 	$L__BB0_4;
	and.b32  	%r82, %r16, 2147483632;
	neg.s32 	%r80, %r82;
	add.s64 	%rd32, %rd1, 32;
	mov.u64 	%rd13, $str$1;
$L__BB0_3:
	.pragma "nounroll";
	ld.global.f32 	%f1, [%rd32+-32];
	cvt.f64.f32 	%fd1, %f1;
	st.local.f64 	[%rd2], %fd1;
	cvta.global.u64 	%rd14, %rd13;
	{ // callseq 1, 0
	.param .b64 param0;
	st.param.b64 	[param0], %rd14;
	.param .b64 param1;
	st.param.b64 	[param1], %rd10;
	.param .b32 retval0;
	call.uni (retval0), 
	vprintf, 
	(
	param0, 
	param1
	);
	ld.param.b32 	%r20, [retval0];
	} // callseq 1
	ld.global.f32 	%f2, [%rd32+-28];
	cvt.f64.f32 	%fd2, %f2;
	st.local.f64 	[%rd2], %fd2;
	{ // callseq 2, 0
	.param .b64 param0;
	st.param.b64 	[param0], %rd14;
	.param .b64 param1;
	st.param.b64 	[param1], %rd10;
	.param .b32 retval0;
	call.uni (retval0), 
	vprintf, 
	(
	param0, 
	param1
	);
	ld.param.b32 	%r22, [retval0];
	} // callseq 2
	ld.global.f32 	%f3, [%rd32+-24];
	cvt.f64.f32 	%fd3, %f3;
	st.local.f64 	[%rd2], %fd3;
	{ // callseq 3, 0
	.param .b64 param0;
	st.param.b64 	[param0], %rd14;
	.param .b64 param1;
	st.param.b64 	[param1], %rd10;
	.param .b32 retval0;
	call.uni (retval0), 
	vprintf, 
	(
	param0, 
	param1
	);
	ld.param.b32 	%r24, [retval0];
	} // callseq 3
	ld.global.f32 	%f4, [%rd32+-20];
	cvt.f64.f32 	%fd4, %f4;
	st.local.f64 	[%rd2], %fd4;
	{ // callseq 4, 0
	.param .b64 param0;
	st.param.b64 	[param0], %rd14;
	.param .b64 param1;
	st.param.b64 	[param1], %rd10;
	.param .b32 retval0;
	call.uni (retval0), 
	vprintf, 
	(
	param0, 
	param1
	);
	ld.param.b32 	%r26, [retval0];
	} // callseq 4
	ld.global.f32 	%f5, [%rd32+-16];
	cvt.f64.f32 	%fd5, %f5;
	st.local.f64 	[%rd2], %fd5;
	{ // callseq 5, 0
	.param .b64 param0;
	st.param.b64 	[param0], %rd14;
	.param .b64 param1;
	st.param.b64 	[param1], %rd10;
	.param .b32 retval0;
	call.uni (retval0), 
	vprintf, 
	(
	param0, 
	param1
	);
	ld.param.b32 	%r28, [retval0];
	} // callseq 5
	ld.global.f32 	%f6, [%rd32+-12];
	cvt.f64.f32 	%fd6, %f6;
	st.local.f64 	[%rd2], %fd6;
	{ // callseq 6, 0
	.param .b64 param0;
	st.param.b64 	[param0], %rd14;
	.param .b64 param1;
	st.param.b64 	[param1], %rd10;
	.param .b32 retval0;
	call.uni (retval0), 
	vprintf, 
	(
	param0, 
	param1
	);
	ld.param.b32 	%r30, [retval0];
	} // callseq 6
	ld.global.f32 	%f7, [%rd32+-8];
	cvt.f64.f32 	%fd7, %f7;
	st.local.f64 	[%rd2], %fd7;
	{ // callseq 7, 0
	.param .b64 param0;
	st.param.b64 	[param0], %rd14;
	.param .b64 param1;
	st.param.b64 	[param1], %rd10;
	.param .b32 retval0;
	call.uni (retval0), 
	vprintf, 
	(
	param0, 
	param1
	);
	ld.param.b32 	%r32, [retval0];
	} // callseq 7
	ld.global.f32 	%f8, [%rd32+-4];
	cvt.f64.f32 	%fd8, %f8;
	st.local.f64 	[%rd2], %fd8;
	{ // callseq 8, 0
	.param .b64 param0;
	st.param.b64 	[param0], %rd14;
	.param .b64 param1;
	st.param.b64 	[param1], %rd10;
	.param .b32 retval0;
	call.uni (retval0), 
	vprintf, 
	(
	param0, 
	param1
	);
	ld.param.b32 	%r34, [retval0];
	} // callseq 8
	ld.global.f32 	%f9, [%rd32];
	cvt.f64.f32 	%fd9, %f9;
	st.local.f64 	[%rd2], %fd9;
	{ // callseq 9, 0
	.param .b64 param0;
	st.param.b64 	[param0], %rd14;
	.param .b64 param1;
	st.param.b64 	[param1], %rd10;
	.param .b32 retval0;
	call.uni (retval0), 
	vprintf, 
	(
	param0, 
	param1
	);
	ld.param.b32 	%r36, [retval0];
	} // callseq 9
	ld.global.f32 	%f10, [%rd32+4];
	cvt.f64.f32 	%fd10, %f10;
	st.local.f64 	[%rd2], %fd10;
	{ // callseq 10, 0
	.param .b64 param0;
	st.param.b64 	[param0], %rd14;
	.param .b64 param1;
	st.param.b64 	[param1], %rd10;
	.param .b32 retval0;
	call.uni (retval0), 
	vprintf, 
	(
	param0, 
	param1
	);
	ld.param.b32 	%r38, [retval0];
	} // callseq 10
	ld.global.f32 	%f11, [%rd32+8];
	cvt.f64.f32 	%fd11, %f11;
	st.local.f64 	[%rd2], %fd11;
	{ // callseq 11, 0
	.param .b64 param0;
	st.param.b64 	[param0], %rd14;
	.param .b64 param1;
	st.param.b64 	[param1], %rd10;
	.param .b32 retval0;
	call.uni (retval0), 
	vprintf, 
	(
	param0, 
	param1
	);
	ld.param.b32 	%r40, [retval0];
	} // callseq 11
	ld.global.f32 	%f12, [%rd32+12];
	cvt.f64.f32 	%fd12, %f12;
	st.local.f64 	[%rd2], %fd12;
	{ // callseq 12, 0
	.param .b64 param0;
	st.param.b64 	[param0], %rd14;
	.param .b64 param1;
	st.param.b64 	[param1], %rd10;
	.param .b32 retval0;
	call.uni (retval0), 
	vprintf, 
	(
	param0, 
	param1
	);
	ld.param.b32 	%r42, [retval0];
	} // callseq 12
	ld.global.f32 	%f13, [%rd32+16];
	cvt.f64.f32 	%fd13, %f13;
	st.local.f64 	[%rd2], %fd13;
	{ // callseq 13, 0
	.param .b64 param0;
	st.param.b64 	[param0], %rd14;
	.param .b64 param1;
	st.param.b64 	[param1], %rd10;
	.param .b32 retval0;
	call.uni (retval0), 
	vprintf, 
	(
	param0, 
	param1
	);
	ld.param.b32 	%r44, [retval0];
	} // callseq 13
	ld.global.f32 	%f14, [%rd32+20];
	cvt.f64.f32 	%fd14, %f14;
	st.local.f64 	[%rd2], %fd14;
	{ // callseq 14, 0
	.param .b64 param0;
	st.param.b64 	[param0], %rd14;
	.param .b64 param1;
	st.param.b64 	[param1], %rd10;
	.param .b32 retval0;
	call.uni (retval0), 
	vprintf, 
	(
	param0, 
	param1
	);
	ld.param.b32 	%r46, [retval0];
	} // callseq 14
	ld.global.f32 	%f15, [%rd32+24];
	cvt.f64.f32 	%fd15, %f15;
	st.local.f64 	[%rd2], %fd15;
	{ // callseq 15, 0
	.param .b64 param0;
	st.param.b64 	[param0], %rd14;
	.param .b64 param1;
	st.param.b64 	[param1], %rd10;
	.param .b32 retval0;
	call.uni (retval0), 
	vprintf, 
	(
	param0, 
	param1
	);
	ld.param.b32 	%r48, [retval0];
	} // callseq 15
	ld.global.f32 	%f16, [%rd32+28];
	cvt.f64.f32 	%fd16, %f16;
	st.local.f64 	[%rd2], %fd16;
	{ // callseq 16, 0
	.param .b64 param0;
	st.param.b64 	[param0], %rd14;
	.param .b64 param1;
	st.param.b64 	[param1], %rd10;
	.param .b32 retval0;
	call.uni (retval0), 
	vprintf, 
	(
	param0, 
	param1
	);
	ld.param.b32 	%r50, [retval0];
	} // callseq 16
	add.s32 	%r80, %r80, 16;
	add.s64 	%rd32, %rd32, 64;
	setp.ne.s32 	%p3, %r80, 0;
	@%p3 bra 	$L__BB0_3;
$L__BB0_4:
	setp.eq.s32 	%p4, %r1, 0;
	@%p4 bra 	$L__BB0_13;
	and.b32  	%r7, %r16, 7;
	setp.lt.u32 	%p5, %r1, 8;
	@%p5 bra 	$L__BB0_7;
	mul.wide.u32 	%rd16, %r82, 4;
	add.s64 	%rd17, %rd1, %rd16;
	ld.global.f32 	%f17, [%rd17];
	cvt.f64.f32 	%fd17, %f17;
	st.local.f64 	[%rd2], %fd17;
	mov.u64 	%rd18, $str$1;
	cvta.global.u64 	%rd19, %rd18;
	add.u64 	%rd20, %SP, 0;
	{ // callseq 17, 0
	.param .b64 param0;
	st.param.b64 	[param0], %rd19;
	.param .b64 param1;
	st.param.b64 	[param1], %rd20;
	.param .b32 retval0;
	call.uni (retval0), 
	vprintf, 
	(
	param0, 
	param1
	);
	ld.param.b32 	%r52, [retval0];
	} // callseq 17
	ld.global.f32 	%f18, [%rd17+4];
	cvt.f64.f32 	%fd18, %f18;
	st.local.f64 	[%rd2], %fd18;
	{ // callseq 18, 0
	.param .b64 param0;
	st.param.b64 	[param0], %rd19;
	.param .b64 param1;
	st.param.b64 	[param1], %rd20;
	.param .b32 retval0;
	call.uni (retval0), 
	vprintf, 
	(
	param0, 
	param1
	);
	ld.param.b32 	%r54, [retval0];
	} // callseq 18
	ld.global.f32 	%f19, [%rd17+8];
	cvt.f64.f32 	%fd19, %f19;
	st.local.f64 	[%rd2], %fd19;
	{ // callseq 19, 0
	.param .b64 param0;
	st.param.b64 	[param0], %rd19;
	.param .b64 param1;
	st.param.b64 	[param1], %rd20;
	.param .b32 retval0;
	call.uni (retval0), 
	vprintf, 
	(
	param0, 
	param1
	);
	ld.param.b32 	%r56, [retval0];
	} // callseq 19
	ld.global.f32 	%f20, [%rd17+12];
	cvt.f64.f32 	%fd20, %f20;
	st.local.f64 	[%rd2], %fd20;
	{ // callseq 20, 0
	.param .b64 param0;
	st.param.b64 	[param0], %rd19;
	.param .b64 param1;
	st.param.b64 	[param1], %rd20;
	.param .b32 retval0;
	call.uni (retval0), 
	vprintf, 
	(
	param0, 
	param1
	);
	ld.param.b32 	%r58, [retval0];
	} // callseq 20
	ld.global.f32 	%f21, [%rd17+16];
	cvt.f64.f32 	%fd21, %f21;
	st.local.f64 	[%rd2], %fd21;
	{ // callseq 21, 0
	.param .b64 param0;
	st.param.b64 	[param0], %rd19;
	.param .b64 param1;
	st.param.b64 	[param1], %rd20;
	.param .b32 retval0;
	call.uni (retval0), 
	vprintf, 
	(
	param0, 
	param1
	);
	ld.param.b32 	%r60, [retval0];
	} // callseq 21
	ld.global.f32 	%f22, [%rd17+20];
	cvt.f64.f32 	%fd22, %f22;
	st.local.f64 	[%rd2], %fd22;
	{ // callseq 22, 0
	.param .b64 param0;
	st.param.b64 	[param0], %rd19;
	.param .b64 param1;
	st.param.b64 	[param1], %rd20;
	.param .b32 retval0;
	call.uni (retval0), 
	vprintf, 
	(
	param0, 
	param1
	);
	ld.param.b32 	%r62, [retval0];
	} // callseq 22
	ld.global.f32 	%f23, [%rd17+24];
	cvt.f64.f32 	%fd23, %f23;
	st.local.f64 	[%rd2], %fd23;
	{ // callseq 23, 0
	.param .b64 param0;
	st.param.b64 	[param0], %rd19;
	.param .b64 param1;
	st.param.b64 	[param1], %rd20;
	.param .b32 retval0;
	call.uni (retval0), 
	vprintf, 
	(
	param0, 
	param1
	);
	ld.param.b32 	%r64, [retval0];
	} // callseq 23
	ld.global.f32 	%f24, [%rd17+28];
	cvt.f64.f32 	%fd24, %f24;
	st.local.f64 	[%rd2], %fd24;
	{ // callseq 24, 0
	.param .b64 param0;
	st.param.b64 	[param0], %rd19;
	.param .b64 param1;
	st.param.b64 	[param1], %rd20;
	.param .b32 retval0;
	call.uni (retval0), 
	vprintf, 
	(
	param0, 
	param1
	);
	ld.param.b32 	%r66, [retval0];
	} // callseq 24
	add.s32 	%r82, %r82, 8;
$L__BB0_7:
	setp.eq.s32 	%p6, %r7, 0;
	@%p6 bra 	$L__BB0_13;
	and.b32  	%r10, %r16, 3;
	setp.lt.u32 	%p7, %r7, 4;
	@%p7 bra 	$L__BB0_10;
	mul.wide.u32 	%rd21, %r82, 4;
	add.s64 	%rd22, %rd1, %rd21;
	ld.global.f32 	%f25, [%rd22];
	cvt.f64.f32 	%fd25, %f25;
	st.local.f64 	[%rd2], %fd25;
	mov.u64 	%rd23, $str$1;
	cvta.global.u64 	%rd24, %rd23;
	add.u64 	%rd25, %SP, 0;
	{ // callseq 25, 0
	.param .b64 param0;
	st.param.b64 	[param0], %rd24;
	.param .b64 param1;
	st.param.b64 	[param1], %rd25;
	.param .b32 retval0;
	call.uni (retval0), 
	vprintf, 
	(
	param0, 
	param1
	);
	ld.param.b32 	%r68, [retval0];
	} // callseq 25
	ld.global.f32 	%f26, [%rd22+4];
	cvt.f64.f32 	%fd26, %f26;
	st.local.f64 	[%rd2], %fd26;
	{ // callseq 26, 0
	.param .b64 param0;
	st.param.b64 	[param0], %rd24;
	.param .b64 param1;
	st.param.b64 	[param1], %rd25;
	.param .b32 retval0;
	call.uni (retval0), 
	vprintf, 
	(
	param0, 
	param1
	);
	ld.param.b32 	%r70, [retval0];
	} // callseq 26
	ld.global.f32 	%f27, [%rd22+8];
	cvt.f64.f32 	%fd27, %f27;
	st.local.f64 	[%rd2], %fd27;
	{ // callseq 27, 0
	.param .b64 param0;
	st.param.b64 	[param0], %rd24;
	.param .b64 param1;
	st.param.b64 	[param1], %rd25;
	.param .b32 retval0;
	call.uni (retval0), 
	vprintf, 
	(
	param0, 
	param1
	);
	ld.param.b32 	%r72, [retval0];
	} // callseq 27
	ld.global.f32 	%f28, [%rd22+12];
	cvt.f64.f32 	%fd28, %f28;
	st.local.f64 	[%rd2], %fd28;
	{ // callseq 28, 0
	.param .b64 param0;
	st.param.b64 	[param0], %rd24;
	.param .b64 param1;
	st.param.b64 	[param1], %rd25;
	.param .b32 retval0;
	call.uni (retval0), 
	vprintf, 
	(
	param0, 
	param1
	);
	ld.param.b32 	%r74, [retval0];
	} // callseq 28
	add.s32 	%r82, %r82, 4;
$L__BB0_10:
	setp.eq.s32 	%p8, %r10, 0;
	@%p8 bra 	$L__BB0_13;
	mul.wide.u32 	%rd26, %r82, 4;
	add.s64 	%rd33, %rd1, %rd26;
	neg.s32 	%r84, %r10;
	mov.u64 	%rd27, $str$1;
	add.u64 	%rd29, %SP, 0;
$L__BB0_12:
	.pragma "nounroll";
	ld.global.f32 	%f29, [%rd33];
	cvt.f64.f32 	%fd29, %f29;
	st.local.f64 	[%rd2], %fd29;
	cvta.global.u64 	%rd28, %rd27;
	{ // callseq 29, 0
	.param .b64 param0;
	st.param.b64 	[param0], %rd28;
	.param .b64 param1;
	st.param.b64 	[param1], %rd29;
	.param .b32 retval0;
	call.uni (retval0), 
	vprintf, 
	(
	param0, 
	param1
	);
	ld.param.b32 	%r76, [retval0];
	} // callseq 29
	add.s64 	%rd33, %rd33, 4;
	add.s32 	%r84, %r84, 1;
	setp.ne.s32 	%p9, %r84, 0;
	@%p9 bra 	$L__BB0_12;
$L__BB0_13:
	mov.u64 	%rd30, $str$2;
	cvta.global.u64 	%rd31, %rd30;
	{ // callseq 30, 0
	.param .b64 param0;
	st.param.b64 	[param0], %rd31;
	.param .b64 param1;
	st.param.b64 	[param1], 0;
	.param .b32 retval0;
	call.uni (retval0), 
	vprintf, 
	(
	param0, 
	param1
	);
	ld.param.b32 	%r78, [retval0];
	} // callseq 30
	ret;

}
	// .globl	_ZN3cub18CUB_300001_SM_10006detail11EmptyKernelIvEEvv
.visible .entry _ZN3cub18CUB_300001_SM_10006detail11EmptyKernelIvEEvv()
{


	ret;

}


// ===== COMPILED SASS (sm_100) =====

	.target	sm_100

	.elftype	@"ET_EXEC"


//--------------------- .note.nv.tkinfo           --------------------------
	.section	.note.nv.tkinfo,"",@"SHT_NOTE"
	.sectionflags	@"SHF_NOTE_NV_TKINFO"
	.tkinfo
        /*0018*/ 	.word	0x00000002
        /*0030*/ 	.string	""
        /*0030*/ 	.string	"ptxas"
        /*0030*/ 	.string	"Cuda compilation tools, release 13.0, V13.0.88"
        /*0030*/ 	.string	"Build cuda_13.0.r13.0/compiler.36424714_0"
        /*0030*/ 	.string	"-arch sm_100 -m 64 "



//--------------------- .note.nv.cuinfo           --------------------------
	.section	.note.nv.cuinfo,"",@"SHT_NOTE"
	.sectionflags	@"SHF_NOTE_NV_CUINFO"
        /*0018*/ 	.short	0x0002
        /*001a*/ 	.short	0x0064
        /*001c*/ 	.short	0x0082
	.zero		2


//--------------------- .nv.info                  --------------------------
	.section	.nv.info,"",@"SHT_CUDA_INFO"
	.align	4


	//----- nvinfo : EIATTR_REGCOUNT
	.align		4
        /*0000*/ 	.byte	0x04, 0x2f
        /*0002*/ 	.short	(.L_44 - .L_43)
	.align		4
.L_43:
        /*0004*/ 	.word	index@(_Z11print_arrayPfi)
        /*0008*/ 	.word	0x0000001e


	//----- nvinfo : EIATTR_FRAME_SIZE
	.align		4
.L_44:
        /*000c*/ 	.byte	0x04, 0x11
        /*000e*/ 	.short	(.L_46 - .L_45)
	.align		4
.L_45:
        /*0010*/ 	.word	index@(_Z11print_arrayPfi)
        /*0014*/ 	.word	0x00000008


	//----- nvinfo : EIATTR_REGCOUNT
	.align		4
.L_46:
        /*0018*/ 	.byte	0x04, 0x2f
        /*001a*/ 	.short	(.L_48 - .L_47)
	.align		4
.L_47:
        /*001c*/ 	.word	index@(_ZN3cub18CUB_300001_SM_10006detail11EmptyKernelIvEEvv)
        /*0020*/ 	.word	0x00000004


	//----- nvinfo : EIATTR_FRAME_SIZE
	.align		4
.L_48:
        /*0024*/ 	.byte	0x04, 0x11
        /*0026*/ 	.short	(.L_50 - .L_49)
	.align		4
.L_49:
        /*0028*/ 	.word	index@(_ZN3cub18CUB_300001_SM_10006detail11EmptyKernelIvEEvv)
        /*002c*/ 	.word	0x00000000


	//----- nvinfo : EIATTR_MIN_STACK_SIZE
	.align		4
.L_50:
        /*0030*/ 	.byte	0x04, 0x12
        /*0032*/ 	.short	(.L_52 - .L_51)
	.align		4
.L_51:
        /*0034*/ 	.word	index@(_ZN3cub18CUB_300001_SM_10006detail11EmptyKernelIvEEvv)
        /*0038*/ 	.word	0x00000000


	//----- nvinfo : EIATTR_MIN_STACK_SIZE
	.align		4
.L_52:
        /*003c*/ 	.byte	0x04, 0x12
        /*003e*/ 	.short	(.L_54 - .L_53)
	.align		4
.L_53:
        /*0040*/ 	.word	index@(_Z11print_arrayPfi)
        /*0044*/ 	.word	0x00000008
.L_54:


//--------------------- .nv.compat                --------------------------
	.section	.nv.compat,"",@"SHT_CUDA_COMPAT_INFO"
	.align	4
        /*0000*/ 	.byte	0x02, 0x09, 0x00, 0x00, 0x02, 0x02, 0x01, 0x00, 0x02, 0x05, 0x05, 0x00, 0x03, 0x07, 0x01, 0x01
        /*0010*/ 	.byte	0x02, 0x03, 0x00, 0x00, 0x02, 0x06, 0x01, 0x00, 0x04, 0x0b, 0x08, 0x00, 0x09, 0x00, 0x00, 0x00
        /*0020*/ 	.byte	0x00, 0x00, 0x00, 0x00


//--------------------- .nv.info._ZN3cub18CUB_300001_SM_10006detail11EmptyKernelIvEEvv --------------------------
	.section	.nv.info._ZN3cub18CUB_300001_SM_10006detail11EmptyKernelIvEEvv,"",@"SHT_CUDA_INFO"
	.sectionflags	@""
	.align	4


	//----- nvinfo : EIATTR_CUDA_API_VERSION
	.align		4
        /*0000*/ 	.byte	0x04, 0x37
        /*0002*/ 	.short	(.L_56 - .L_55)
.L_55:
        /*0004*/ 	.word	0x00000082


	//----- nvinfo : EIATTR_SPARSE_MMA_MASK
	.align		4
.L_56:
        /*0008*/ 	.byte	0x03, 0x50
        /*000a*/ 	.short	0x0000


	//----- nvinfo : EIATTR_MAXREG_COUNT
	.align		4
        /*000c*/ 	.byte	0x03, 0x1b
        /*000e*/ 	.short	0x00ff


	//----- nvinfo : EIATTR_MERCURY_ISA_VERSION
	.align		4
        /*0010*/ 	.byte	0x03, 0x5f
        /*0012*/ 	.short	0x0101


	//----- nvinfo : EIATTR_VRC_CTA_INIT_COUNT
	.align		4
        /*0014*/ 	.byte	0x02, 0x4a
	.zero		1
	.zero		1


	//----- nvinfo : EIATTR_EXIT_INSTR_OFFSETS
	.align		4
        /*0018*/ 	.byte	0x04, 0x1c
        /*001a*/ 	.short	(.L_58 - .L_57)


	//   ....[0]....
.L_57:
        /*001c*/ 	.word	0x00000010


	//----- nvinfo : EIATTR_SW_WAR
	.align		4
.L_58:
        /*0020*/ 	.byte	0x04, 0x36
        /*0022*/ 	.short	(.L_60 - .L_59)
.L_59:
        /*0024*/ 	.word	0x00000008
.L_60:


//--------------------- .nv.info._Z11print_arrayPfi --------------------------
	.section	.nv.info._Z11print_arrayPfi,"",@"SHT_CUDA_INFO"
	.sectionflags	@""
	.align	4


	//----- nvinfo : EIATTR_CUDA_API_VERSION
	.align		4
        /*0000*/ 	.byte	0x04, 0x37
        /*0002*/ 	.short	(.L_62 - .L_61)
.L_61:
        /*0004*/ 	.word	0x00000082


	//----- nvinfo : EIATTR_KPARAM_INFO
	.align		4
.L_62:
        /*0008*/ 	.byte	0x04, 0x17
        /*000a*/ 	.short	(.L_64 - .L_63)
.L_63:
        /*000c*/ 	.word	0x00000000
        /*0010*/ 	.short	0x0001
        /*0012*/ 	.short	0x0008
        /*0014*/ 	.byte	0x00, 0xf0, 0x11, 0x00


	//----- nvinfo : EIATTR_KPARAM_INFO
	.align		4
.L_64:
        /*0018*/ 	.byte	0x04, 0x17
        /*001a*/ 	.short	(.L_66 - .L_65)
.L_65:
        /*001c*/ 	.word	0x00000000
        /*0020*/ 	.short	0x0000
        /*0022*/ 	.short	0x0000
        /*0024*/ 	.byte	0x00, 0xf5, 0x21, 0x00


	//----- nvinfo : EIATTR_SPARSE_MMA_MASK
	.align		4
.L_66:
        /*0028*/ 	.byte	0x03, 0x50
        /*002a*/ 	.short	0x0000


	//----- nvinfo : EIATTR_MAXREG_COUNT
	.align		4
        /*002c*/ 	.byte	0x03, 0x1b
        /*002e*/ 	.short	0x00ff


	//----- nvinfo : EIATTR_EXTERNS
	.align		4
        /*0030*/ 	.byte	0x04, 0x0f
        /*0032*/ 	.short	(.L_68 - .L_67)


	//   ....[0]....
	.align		4
.L_67:
        /*0034*/ 	.word	index@(vprintf)


	//----- nvinfo : EIATTR_MERCURY_ISA_VERSION
	.align		4
.L_68:
        /*0038*/ 	.byte	0x03, 0x5f
        /*003a*/ 	.short	0x0101


	//----- nvinfo : EIATTR_VRC_CTA_INIT_COUNT
	.align		4
        /*003c*/ 	.byte	0x02, 0x4a
	.zero		1
	.zero		1


	//----- nvinfo : EIATTR_SYSCALL_OFFSETS
	.align		4
        /*0040*/ 	.byte	0x04, 0x46
        /*0042*/ 	.short	(.L_70 - .L_69)


	//   ....[0]....
.L_69:
        /*0044*/ 	.word	0x000000d0


	//   ....[1]....
        /*0048*/ 	.word	0x000002e0


	//   ....[2]....
        /*004c*/ 	.word	0x000003b0


	//   ....[3]....
        /*0050*/ 	.word	0x00000480


	//   ....[4]....
        /*0054*/ 	.word	0x00000550


	//   ....[5]....
        /*0058*/ 	.word	0x00000620


	//   ....[6]....
        /*005c*/ 	.word	0x000006f0


	//   ....[7]....
        /*0060*/ 	.word	0x000007c0


	//   ....[8]....
        /*0064*/ 	.word	0x00000890


	//   ....[9]....
        /*0068*/ 	.word	0x00000960


	//   ....[10]....
        /*006c*/ 	.word	0x00000a30


	//   ....[11]....
        /*0070*/ 	.word	0x00000b00


	//   ....[12]....
        /*0074*/ 	.word	0x00000bd0


	//   ....[13]....
        /*0078*/ 	.word	0x00000ca0


	//   ....[14]....
        /*007c*/ 	.word	0x00000d70


	//   ....[15]....
        /*0080*/ 	.word	0x00000e40


	//   ....[16]....
        /*0084*/ 	.word	0x00000f10


	//   ....[17]....
        /*0088*/ 	.word	0x000010d0


	//   ....[18]....
        /*008c*/ 	.word	0x000011a0


	//   ....[19]....
        /*0090*/ 	.word	0x00001270


	//   ....[20]....
        /*0094*/ 	.word	0x00001340


	//   ....[21]....
        /*0098*/ 	.word	0x00001410


	//   ....[22]....
        /*009c*/ 	.word	0x000014e0


	//   ....[23]....
        /*00a0*/ 	.word	0x000015b0


	//   ....[24]....
        /*00a4*/ 	.word	0x00001680


	//   ....[25]....
        /*00a8*/ 	.word	0x000017f0


	//   ....[26]....
        /*00ac*/ 	.word	0x000018c0


	//   ....[27]....
        /*00b0*/ 	.word	0x00001990


	//   ....[28]....
        /*00b4*/ 	.word	0x00001a60


	//   ....[29]....
        /*00b8*/ 	.word	0x00001bd0


	//   ....[30]....
        /*00bc*/ 	.word	0x00001ca0


	//----- nvinfo : EIATTR_EXIT_INSTR_OFFSETS
	.align		4
.L_70:
        /*00c0*/ 	.byte	0x04, 0x1c
        /*00c2*/ 	.short	(.L_72 - .L_71)


	//   ....[0]....
.L_71:
        /*00c4*/ 	.word	0x00001cb0


	//----- nvinfo : EIATTR_CRS_STACK_SIZE
	.align		4
.L_72:
        /*00c8*/ 	.byte	0x04, 0x1e
        /*00ca*/ 	.short	(.L_74 - .L_73)
.L_73:
        /*00cc*/ 	.word	0x00000000


	//----- nvinfo : EIATTR_CBANK_PARAM_SIZE
	.align		4
.L_74:
        /*00d0*/ 	.byte	0x03, 0x19
        /*00d2*/ 	.short	0x000c


	//----- nvinfo : EIATTR_PARAM_CBANK
	.align		4
        /*00d4*/ 	.byte	0x04, 0x0a
        /*00d6*/ 	.short	(.L_76 - .L_75)
	.align		4
.L_75:
        /*00d8*/ 	.word	index@(.nv.constant0._Z11print_arrayPfi)
        /*00dc*/ 	.short	0x0380
        /*00de*/ 	.short	0x000c


	//----- nvinfo : EIATTR_SW_WAR
	.align		4
.L_76:
        /*00e0*/ 	.byte	0x04, 0x36
        /*00e2*/ 	.short	(.L_78 - .L_77)
.L_77:
        /*00e4*/ 	.word	0x00000008
.L_78:


//--------------------- .nv.callgraph             --------------------------
	.section	.nv.callgraph,"",@"SHT_CUDA_CALLGRAPH"
	.align	4
	.sectionentsize	8
	.align		4
        /*0000*/ 	.word	0x00000000
	.align		4
        /*0004*/ 	.word	0xffffffff
	.align		4
        /*0008*/ 	.word	index@(_Z11print_arrayPfi)
	.align		4
        /*000c*/ 	.word	index@(vprintf)
	.align		4
        /*0010*/ 	.word	0x00000000
	.align		4
        /*0014*/ 	.word	0xfffffffe
	.align		4
        /*0018*/ 	.word	0x00000000
	.align		4
        /*001c*/ 	.word	0xfffffffd
	.align		4
        /*0020*/ 	.word	0x00000000
	.align		4
        /*0024*/ 	.word	0xfffffffc


//--------------------- .nv.constant4             --------------------------
	.section	.nv.constant4,"a",@progbits
	.align	8
	.align		8
.nv.constant4:
        /*0000*/ 	.dword	_ZN34_INTERNAL_7b94ef67_4_k_cu_7ac6b7c54cuda3std3__45__cpo5beginE
	.align		8
        /*0008*/ 	.dword	_ZN34_INTERNAL_7b94ef67_4_k_cu_7ac6b7c54cuda3std3__45__cpo3endE
	.align		8
        /*0010*/ 	.dword	_ZN34_INTERNAL_7b94ef67_4_k_cu_7ac6b7c54cuda3std3__45__cpo6cbeginE
	.align		8
        /*0018*/ 	.dword	_ZN34_INTERNAL_7b94ef67_4_k_cu_7ac6b7c54cuda3std3__45__cpo4cendE
	.align		8
        /*0020*/ 	.dword	_ZN34_INTERNAL_7b94ef67_4_k_cu_7ac6b7c54cuda3std3__45__cpo6rbeginE
	.align		8
        /*0028*/ 	.dword	_ZN34_INTERNAL_7b94ef67_4_k_cu_7ac6b7c54cuda3std3__45__cpo4rendE
	.align		8
        /*0030*/ 	.dword	_ZN34_INTERNAL_7b94ef67_4_k_cu_7ac6b7c54cuda3std3__45__cpo7crbeginE
	.align		8
        /*0038*/ 	.dword	_ZN34_INTERNAL_7b94ef67_4_k_cu_7ac6b7c54cuda3std3__45__cpo5crendE
	.align		8
        /*0040*/ 	.dword	_ZN34_INTERNAL_7b94ef67_4_k_cu_7ac6b7c54cuda3std3__436_GLOBAL__N__7b94ef67_4_k_cu_7ac6b7c56ignoreE
	.align		8
        /*0048*/ 	.dword	_ZN34_INTERNAL_7b94ef67_4_k_cu_7ac6b7c54cuda3std3__419piecewise_constructE
	.align		8
        /*0050*/ 	.dword	_ZN34_INTERNAL_7b94ef67_4_k_cu_7ac6b7c54cuda3std3__48in_placeE
	.align		8
        /*0058*/ 	.dword	_ZN34_INTERNAL_7b94ef67_4_k_cu_7ac6b7c54cuda3std3__420unreachable_sentinelE
	.align		8
        /*0060*/ 	.dword	_ZN34_INTERNAL_7b94ef67_4_k_cu_7ac6b7c54cuda3std3__47nulloptE
	.align		8
        /*0068*/ 	.dword	_ZN34_INTERNAL_7b94ef67_4_k_cu_7ac6b7c54cuda3std3__48unexpectE
	.align		8
        /*0070*/ 	.dword	_ZN34_INTERNAL_7b94ef67_4_k_cu_7ac6b7c54cuda3std6ranges3__45__cpo4swapE
	.align		8
        /*0078*/ 	.dword	_ZN34_INTERNAL_7b94ef67_4_k_cu_7ac6b7c54cuda3std6ranges3__45__cpo9iter_moveE
	.align		8
        /*0080*/ 	.dword	_ZN34_INTERNAL_7b94ef67_4_k_cu_7ac6b7c54cuda3std6ranges3__45__cpo5beginE
	.align		8
        /*0088*/ 	.dword	_ZN34_INTERNAL_7b94ef67_4_k_cu_7ac6b7c54cuda3std6ranges3__45__cpo3endE
	.align		8
        /*0090*/ 	.dword	_ZN34_INTERNAL_7b94ef67_4_k_cu_7ac6b7c54cuda3std6ranges3__45__cpo6cbeginE
	.align		8
        /*0098*/ 	.dword	_ZN34_INTERNAL_7b94ef67_4_k_cu_7ac6b7c54cuda3std6ranges3__45__cpo4cendE
	.align		8
        /*00a0*/ 	.dword	_ZN34_INTERNAL_7b94ef67_4_k_cu_7ac6b7c54cuda3std6ranges3__45__cpo7advanceE
	.align		8
        /*00a8*/ 	.dword	_ZN34_INTERNAL_7b94ef67_4_k_cu_7ac6b7c54cuda3std6ranges3__45__cpo9iter_swapE
	.align		8
        /*00b0*/ 	.dword	_ZN34_INTERNAL_7b94ef67_4_k_cu_7ac6b7c54cuda3std6ranges3__45__cpo4nextE
	.align		8
        /*00b8*/ 	.dword	_ZN34_INTERNAL_7b94ef67_4_k_cu_7ac6b7c54cuda3std6ranges3__45__cpo4prevE
	.align		8
        /*00c0*/ 	.dword	_ZN34_INTERNAL_7b94ef67_4_k_cu_7ac6b7c54cuda3std6ranges3__45__cpo4dataE
	.align		8
        /*00c8*/ 	.dword	_ZN34_INTERNAL_7b94ef67_4_k_cu_7ac6b7c54cuda3std6ranges3__45__cpo5cdataE
	.align		8
        /*00d0*/ 	.dword	_ZN34_INTERNAL_7b94ef67_4_k_cu_7ac6b7c54cuda3std6ranges3__45__cpo4sizeE
	.align		8
        /*00d8*/ 	.dword	_ZN34_INTERNAL_7b94ef67_4_k_cu_7ac6b7c54cuda3std6ranges3__45__cpo5ssizeE
	.align		8
        /*00e0*/ 	.dword	_ZN34_INTERNAL_7b94ef67_4_k_cu_7ac6b7c54cuda3std6ranges3__45__cpo8distanceE
	.align		8
        /*00e8*/ 	.dword	_ZN34_INTERNAL_7b94ef67_4_k_cu_7ac6b7c56thrust24THRUST_300001_SM_1000_NS6system6detail10sequential3seqE
	.align		8
        /*00f0*/ 	.dword	_ZN34_INTERNAL_7b94ef67_4_k_cu_7ac6b7c56thrust24THRUST_300001_SM_1000_NS12placeholders2_1E
	.align		8
        /*00f8*/ 	.dword	_ZN34_INTERNAL_7b94ef67_4_k_cu_7ac6b7c56thrust24THRUST_300001_SM_1000_NS12placeholders2_2E
	.align		8
        /*0100*/ 	.dword	_ZN34_INTERNAL_7b94ef67_4_k_cu_7ac6b7c56thrust24THRUST_300001_SM_1000_NS12placeholders2_3E
	.align		8
        /*0108*/ 	.dword	_ZN34_INTERNAL_7b94ef67_4_k_cu_7ac6b7c56thrust24THRUST_300001_SM_1000_NS12placeholders2_4E
	.align		8
        /*0110*/ 	.dword	_ZN34_INTERNAL_7b94ef67_4_k_cu_7ac6b7c56thrust24THRUST_300001_SM_1000_NS12placeholders2_5E
	.align		8
        /*0118*/ 	.dword	_ZN34_INTERNAL_7b94ef67_4_k_cu_7ac6b7c56thrust24THRUST_300001_SM_1000_NS12placeholders2_6E
	.align		8
        /*0120*/ 	.dword	_ZN34_INTERNAL_7b94ef67_4_k_cu_7ac6b7c56thrust24THRUST_300001_SM_1000_NS12placeholders2_7E
	.align		8
        /*0128*/ 	.dword	_ZN34_INTERNAL_7b94ef67_4_k_cu_7ac6b7c56thrust24THRUST_300001_SM_1000_NS12placeholders2_8E
	.align		8
        /*0130*/ 	.dword	_ZN34_INTERNAL_7b94ef67_4_k_cu_7ac6b7c56thrust24THRUST_300001_SM_1000_NS12placeholders2_9E
	.align		8
        /*0138*/ 	.dword	_ZN34_INTERNAL_7b94ef67_4_k_cu_7ac6b7c56thrust24THRUST_300001_SM_1000_NS12placeholders3_10E
	.align		8
        /*0140*/ 	.dword	$str
	.align		8
        /*0148*/ 	.dword	$str$1
	.align		8
        /*0150*/ 	.dword	$str$2
	.align		8
        /*0158*/ 	.dword	vprintf


//--------------------- .text._ZN3cub18CUB_300001_SM_10006detail11EmptyKernelIvEEvv --------------------------
	.section	.text._ZN3cub18CUB_300001_SM_10006detail11EmptyKernelIvEEvv,"ax",@progbits
	.align	128
        .global         _ZN3cub18CUB_300001_SM_10006detail11EmptyKernelIvEEvv
        .type           _ZN3cub18CUB_300001_SM_10006detail11EmptyKernelIvEEvv,@function
        .size           _ZN3cub18CUB_300001_SM_10006detail11EmptyKernelIvEEvv,(.L_x_40 - _ZN3cub18CUB_300001_SM_10006detail11EmptyKernelIvEEvv)
        .other          _ZN3cub18CUB_300001_SM_10006detail11EmptyKernelIvEEvv,@"STO_CUDA_ENTRY STV_DEFAULT"
_ZN3cub18CUB_300001_SM_10006detail11EmptyKernelIvEEvv:
.text._ZN3cub18CUB_300001_SM_10006detail11EmptyKernelIvEEvv:
[----:B------:R-:W-:Y:S01]  /*0000*/  LDC R1, c[0x0][0x37c] ;  /* 0x0000df00ff017b82 */ /* 0x000fe20000000800 */
[----:B------:R-:W-:Y:S05]  /*0010*/  EXIT ;  /* 0x000000000000794d */ /* 0x000fea0003800000 */
.L_x_0:
[----:B------:R-:W-:-:S00]  /*0020*/  BRA `(.L_x_0) ;  /* 0xfffffffc00fc7947 */ /* 0x000fc0000383ffff */
[----:B------:R-:W-:-:S00]  /*0030*/  NOP ;  /* 0x0000000000007918 */ /* 0x000fc00000000000 */
        /* <DEDUP_REMOVED lines=12> */
.L_x_40:


//--------------------- .text._Z11print_arrayPfi  --------------------------
	.section	.text._Z11print_arrayPfi,"ax",@progbits
	.align	128
        .global         _Z11print_arrayPfi
        .type           _Z11print_arrayPfi,@function
        .size           _Z11print_arrayPfi,(.L_x_41 - _Z11print_arrayPfi)
        .other          _Z11print_arrayPfi,@"STO_CUDA_ENTRY STV_DEFAULT"
_Z11print_arrayPfi:
.text._Z11print_arrayPfi:
[----:B------:R-:W0:Y:S01]  /*0000*/  LDC R1, c[0x0][0x37c] ;  /* 0x0000df00ff017b82 */ /* 0x000e220000000800 */
[----:B------:R-:W-:Y:S01]  /*0010*/  MOV R0, 0x158 ;  /* 0x0000015800007802 */ /* 0x000fe20000000f00 */
[----:B------:R-:W1:Y:S01]  /*0020*/  LDCU UR4, c[0x0][0x2f8] ;  /* 0x00005f00ff0477ac */ /* 0x000e620008000800 */
[----:B0-----:R-:W-:Y:S01]  /*0030*/  VIADD R1, R1, 0xfffffff8 ;  /* 0xfffffff801017836 */ /* 0x001fe20000000000 */
[----:B------:R-:W-:-:S04]  /*0040*/  CS2R R6, SRZ ;  /* 0x0000000000067805 */ /* 0x000fc8000001ff00 */
[----:B------:R0:W2:Y:S01]  /*0050*/  LDC.64 R8, c[0x4][R0] ;  /* 0x0100000000087b82 */ /* 0x0000a20000000a00 */
[----:B------:R-:W3:Y:S01]  /*0060*/  LDCU.64 UR6, c[0x4][0x140] ;  /* 0x01002800ff0677ac */ /* 0x000ee20008000a00 */
[----:B------:R-:W4:Y:S01]  /*0070*/  LDCU UR5, c[0x0][0x2fc] ;  /* 0x00005f80ff0577ac */ /* 0x000f220008000800 */
[----:B-1----:R-:W-:Y:S01]  /*0080*/  IADD3 R22, P0, PT, R1, UR4, RZ ;  /* 0x0000000401167c10 */ /* 0x002fe2000ff1e0ff */
[----:B---3--:R-:W-:Y:S02]  /*0090*/  IMAD.U32 R4, RZ, RZ, UR6 ;  /* 0x00000006ff047e24 */ /* 0x008fe4000f8e00ff */
[----:B------:R-:W-:Y:S02]  /*00a0*/  IMAD.U32 R5, RZ, RZ, UR7 ;  /* 0x00000007ff057e24 */ /* 0x000fe4000f8e00ff */
[----:B0---4-:R-:W-:-:S08]  /*00b0*/  IMAD.X R2, RZ, RZ, UR5, P0 ;  /* 0x00000005ff027e24 */ /* 0x011fd000080e06ff */
[----:B------:R-:W-:-:S07]  /*00c0*/  LEPC R20, `(.L_x_1) ;  /* 0x000000001014794e */ /* 0x000fce0000000000 */
[----:B--2---:R-:W-:Y:S05]  /*00d0*/  CALL.ABS.NOINC R8 ;  /* 0x0000000008007343 */ /* 0x004fea0003c00000 */
.L_x_1:
[----:B------:R-:W0:Y:S02]  /*00e0*/  LDC R0, c[0x0][0x388] ;  /* 0x0000e200ff007b82 */ /* 0x000e240000000800 */
[----:B0-----:R-:W-:-:S13]  /*00f0*/  ISETP.GE.AND P0, PT, R0, 0x1, PT ;  /* 0x000000010000780c */ /* 0x001fda0003f06270 */
[----:B------:R-:W-:Y:S05]  /*0100*/  @!P0 BRA `(.L_x_2) ;  /* 0x0000001800c88947 */ /* 0x000fea0003800000 */
[----:B------:R-:W0:Y:S01]  /*0110*/  LDC.64 R18, c[0x0][0x358] ;  /* 0x0000d600ff127b82 */ /* 0x000e220000000a00 */
[C---:B------:R-:W-:Y:S01]  /*0120*/  ISETP.GE.U32.AND P0, PT, R0.reuse, 0x10, PT ;  /* 0x000000100000780c */ /* 0x040fe20003f06070 */
[----:B------:R-:W-:Y:S01]  /*0130*/  IMAD.MOV.U32 R23, RZ, RZ, RZ ;  /* 0x000000ffff177224 */ /* 0x000fe200078e00ff */
[----:B------:R-:W-:-:S11]  /*0140*/  LOP3.LUT R26, R0, 0xf, RZ, 0xc0, !PT ;  /* 0x0000000f001a7812 */ /* 0x000fd600078ec0ff */
[----:B------:R-:W-:Y:S05]  /*0150*/  @!P0 BRA `(.L_x_3) ;  /* 0x0000000c00848947 */ /* 0x000fea0003800000 */
[----:B------:R-:W1:Y:S01]  /*0160*/  LDCU.64 UR4, c[0x0][0x380] ;  /* 0x00007000ff0477ac */ /* 0x000e620008000a00 */
[----:B------:R-:W-:Y:S01]  /*0170*/  LOP3.LUT R23, R0, 0x7ffffff0, RZ, 0xc0, !PT ;  /* 0x7ffffff000177812 */ /* 0x000fe200078ec0ff */
[----:B------:R-:W-:Y:S04]  /*0180*/  BSSY.RECONVERGENT B6, `(.L_x_3) ;  /* 0x00000de000067945 */ /* 0x000fe80003800200 */
[----:B------:R-:W-:Y:S01]  /*0190*/  IMAD.MOV R25, RZ, RZ, -R23 ;  /* 0x000000ffff197224 */ /* 0x000fe200078e0a17 */
[----:B-1----:R-:W-:-:S04]  /*01a0*/  UIADD3 UR4, UP0, UPT, UR4, 0x20, URZ ;  /* 0x0000002004047890 */ /* 0x002fc8000ff1e0ff */
[----:B------:R-:W-:Y:S02]  /*01b0*/  UIADD3.X UR5, UPT, UPT, URZ, UR5, URZ, UP0, !UPT ;  /* 0x00000005ff057290 */ /* 0x000fe400087fe4ff */
[----:B------:R-:W-:-:S04]  /*01c0*/  IMAD.U32 R16, RZ, RZ, UR4 ;  /* 0x00000004ff107e24 */ /* 0x000fc8000f8e00ff */
[----:B------:R-:W-:-:S07]  /*01d0*/  IMAD.U32 R17, RZ, RZ, UR5 ;  /* 0x00000005ff117e24 */ /* 0x000fce000f8e00ff */
.L_x_20:
[----:B0-----:R-:W-:Y:S02]  /*01e0*/  R2UR UR4, R18 ;  /* 0x00000000120472ca */ /* 0x001fe400000e0000 */
[----:B------:R-:W-:-:S13]  /*01f0*/  R2UR UR5, R19 ;  /* 0x00000000130572ca */ /* 0x000fda00000e0000 */
[----:B------:R-:W2:Y:S01]  /*0200*/  LDG.E R0, desc[UR4][R16.64+-0x20] ;  /* 0xffffe00410007981 */ /* 0x000ea2000c1e1900 */
[----:B------:R-:W-:Y:S01]  /*0210*/  MOV R24, 0x158 ;  /* 0x0000015800187802 */ /* 0x000fe20000000f00 */
[----:B------:R-:W0:Y:S01]  /*0220*/  LDCU.64 UR4, c[0x4][0x148] ;  /* 0x01002900ff0477ac */ /* 0x000e220008000a00 */
[----:B------:R-:W-:Y:S01]  /*0230*/  VIADD R25, R25, 0x10 ;  /* 0x0000001019197836 */ /* 0x000fe20000000000 */
[----:B------:R-:W-:Y:S01]  /*0240*/  MOV R7, R2 ;  /* 0x0000000200077202 */ /* 0x000fe20000000f00 */
[----:B------:R1:W3:Y:S01]  /*0250*/  LDC.64 R8, c[0x4][R24] ;  /* 0x0100000018087b82 */ /* 0x0002e20000000a00 */
[----:B------:R-:W-:Y:S02]  /*0260*/  IMAD.MOV.U32 R6, RZ, RZ, R22 ;  /* 0x000000ffff067224 */ /* 0x000fe400078e0016 */
[----:B------:R-:W-:-:S04]  /*0270*/  ISETP.NE.AND P0, PT, R25, RZ, PT ;  /* 0x000000ff1900720c */ /* 0x000fc80003f05270 */
[----:B------:R-:W-:Y:S01]  /*0280*/  P2R R27, PR, RZ, 0x1 ;  /* 0x00000001ff1b7803 */ /* 0x000fe20000000000 */
[----:B0-----:R-:W-:Y:S02]  /*0290*/  IMAD.U32 R4, RZ, RZ, UR4 ;  /* 0x00000004ff047e24 */ /* 0x001fe4000f8e00ff */
[----:B------:R-:W-:Y:S01]  /*02a0*/  IMAD.U32 R5, RZ, RZ, UR5 ;  /* 0x00000005ff057e24 */ /* 0x000fe2000f8e00ff */
[----:B--2---:R-:W0:Y:S02]  /*02b0*/  F2F.F64.F32 R10, R0 ;  /* 0x00000000000a7310 */ /* 0x004e240000201800 */
[----:B0--3--:R1:W-:Y:S04]  /*02c0*/  STL.64 [R1], R10 ;  /* 0x0000000a01007387 */ /* 0x0093e80000100a00 */
[----:B------:R-:W-:-:S07]  /*02d0*/  LEPC R20, `(.L_x_4) ;  /* 0x000000001014794e */ /* 0x000fce0000000000 */
[----:B-1----:R-:W-:Y:S05]  /*02e0*/  CALL.ABS.NOINC R8 ;  /* 0x0000000008007343 */ /* 0x002fea0003c00000 */
.L_x_4:
[----:B------:R-:W-:Y:S02]  /*02f0*/  R2UR UR4, R18 ;  /* 0x00000000120472ca */ /* 0x000fe400000e0000 */
[----:B------:R-:W-:-:S13]  /*0300*/  R2UR UR5, R19 ;  /* 0x00000000130572ca */ /* 0x000fda00000e0000 */
[----:B------:R-:W2:Y:S01]  /*0310*/  LDG.E R0, desc[UR4][R16.64+-0x1c] ;  /* 0xffffe40410007981 */ /* 0x000ea2000c1e1900 */
[----:B------:R0:W1:Y:S01]  /*0320*/  LDC.64 R8, c[0x4][R24] ;  /* 0x0100000018087b82 */ /* 0x0000620000000a00 */
[----:B------:R-:W3:Y:S01]  /*0330*/  LDCU.64 UR4, c[0x4][0x148] ;  /* 0x01002900ff0477ac */ /* 0x000ee20008000a00 */
[----:B------:R-:W-:Y:S02]  /*0340*/  IMAD.MOV.U32 R6, RZ, RZ, R22 ;  /* 0x000000ffff067224 */ /* 0x000fe400078e0016 */
[----:B------:R-:W-:Y:S02]  /*0350*/  IMAD.MOV.U32 R7, RZ, RZ, R2 ;  /* 0x000000ffff077224 */ /* 0x000fe400078e0002 */
[----:B---3--:R-:W-:Y:S02]  /*0360*/  IMAD.U32 R4, RZ, RZ, UR4 ;  /* 0x00000004ff047e24 */ /* 0x008fe4000f8e00ff */
[----:B------:R-:W-:Y:S01]  /*0370*/  IMAD.U32 R5, RZ, RZ, UR5 ;  /* 0x00000005ff057e24 */ /* 0x000fe2000f8e00ff */
[----:B--2---:R-:W2:Y:S02]  /*0380*/  F2F.F64.F32 R10, R0 ;  /* 0x00000000000a7310 */ /* 0x004ea40000201800 */
[----:B-12---:R0:W-:Y:S04]  /*0390*/  STL.64 [R1], R10 ;  /* 0x0000000a01007387 */ /* 0x0061e80000100a00 */
[----:B------:R-:W-:-:S07]  /*03a0*/  LEPC R20, `(.L_x_5) ;  /* 0x000000001014794e */ /* 0x000fce0000000000 */
[----:B0-----:R-:W-:Y:S05]  /*03b0*/  CALL.ABS.NOINC R8 ;  /* 0x0000000008007343 */ /* 0x001fea0003c00000 */
.L_x_5:
        /* <DEDUP_REMOVED lines=13> */
.L_x_6:
[----:B------:R-:W-:Y:S02]  /*0490*/  R2UR UR4, R18 ;  /* 0x00000000120472ca */ /* 0x000fe400000e0000 */
[----:B------:R-:W-:-:S13]  /*04a0*/  R2UR UR5, R19 ;  /* 0x00000000130572ca */ /* 0x000fda00000e0000 */
[----:B------:R-:W2:Y:S01]  /*04b0*/  LDG.E R0, desc[UR4][R16.64+-0x14] ;  /* 0xffffec0410007981 */ /* 0x000ea2000c1e1900 */
[----:B------:R0:W1:Y:S01]  /*04c0*/  LDC.64 R8, c[0x4][R24] ;  /* 0x0100000018087b82 */ /* 0x0000620000000a00 */
[----:B------:R-:W3:Y:S01]  /*04d0*/  LDCU.64 UR4, c[0x4][0x148] ;  /* 0x01002900ff0477ac */ /* 0x000ee20008000a00 */
[----:B------:R-:W-:Y:S01]  /*04e0*/  IMAD.MOV.U32 R6, RZ, RZ, R22 ;  /* 0x000000ffff067224 */ /* 0x000fe200078e0016 */
[----:B------:R-:W-:Y:S01]  /*04f0*/  MOV R7, R2 ;  /* 0x0000000200077202 */ /* 0x000fe20000000f00 */
[----:B---3--:R-:W-:Y:S02]  /*0500*/  IMAD.U32 R4, RZ, RZ, UR4 ;  /* 0x00000004ff047e24 */ /* 0x008fe4000f8e00ff */
[----:B------:R-:W-:Y:S01]  /*0510*/  IMAD.U32 R5, RZ, RZ, UR5 ;  /* 0x00000005ff057e24 */ /* 0x000fe2000f8e00ff */
[----:B--2---:R-:W2:Y:S02]  /*0520*/  F2F.F64.F32 R10, R0 ;  /* 0x00000000000a7310 */ /* 0x004ea40000201800 */
[----:B-12---:R0:W-:Y:S04]  /*0530*/  STL.64 [R1], R10 ;  /* 0x0000000a01007387 */ /* 0x0061e80000100a00 */
[----:B------:R-:W-:-:S07]  /*0540*/  LEPC R20, `(.L_x_7) ;  /* 0x000000001014794e */ /* 0x000fce0000000000 */
[----:B0-----:R-:W-:Y:S05]  /*0550*/  CALL.ABS.NOINC R8 ;  /* 0x0000000008007343 */ /* 0x001fea0003c00000 */
.L_x_7:
        /* <DEDUP_REMOVED lines=13> */
.L_x_8:
        /* <DEDUP_REMOVED lines=13> */
.L_x_9:
[----:B------:R-:W-:Y:S02]  /*0700*/  R2UR UR4, R18 ;  /* 0x00000000120472ca */ /* 0x000fe400000e0000 */
[----:B------:R-:W-:-:S13]  /*0710*/  R2UR UR5, R19 ;  /* 0x00000000130572ca */ /* 0x000fda00000e0000 */
[----:B------:R-:W2:Y:S01]  /*0720*/  LDG.E R0, desc[UR4][R16.64+-0x8] ;  /* 0xfffff80410007981 */ /* 0x000ea2000c1e1900 */
[----:B------:R0:W1:Y:S01]  /*0730*/  LDC.64 R8, c[0x4][R24] ;  /* 0x0100000018087b82 */ /* 0x0000620000000a00 */
[----:B------:R-:W3:Y:S01]  /*0740*/  LDCU.64 UR4, c[0x4][0x148] ;  /* 0x01002900ff0477ac */ /* 0x000ee20008000a00 */
[----:B------:R-:W-:Y:S01]  /*0750*/  MOV R6, R22 ;  /* 0x0000001600067202 */ /* 0x000fe20000000f00 */
[----:B------:R-:W-:Y:S02]  /*0760*/  IMAD.MOV.U32 R7, RZ, RZ, R2 ;  /* 0x000000ffff077224 */ /* 0x000fe400078e0002 */
[----:B---3--:R-:W-:Y:S02]  /*0770*/  IMAD.U32 R4, RZ, RZ, UR4 ;  /* 0x00000004ff047e24 */ /* 0x008fe4000f8e00ff */
[----:B------:R-:W-:Y:S01]  /*0780*/  IMAD.U32 R5, RZ, RZ, UR5 ;  /* 0x00000005ff057e24 */ /* 0x000fe2000f8e00ff */
[----:B--2---:R-:W2:Y:S02]  /*0790*/  F2F.F64.F32 R10, R0 ;  /* 0x00000000000a7310 */ /* 0x004ea40000201800 */
[----:B-12---:R0:W-:Y:S04]  /*07a0*/  STL.64 [R1], R10 ;  /* 0x0000000a01007387 */ /* 0x0061e80000100a00 */
[----:B------:R-:W-:-:S07]  /*07b0*/  LEPC R20, `(.L_x_10) ;  /* 0x000000001014794e */ /* 0x000fce0000000000 */
[----:B0-----:R-:W-:Y:S05]  /*07c0*/  CALL.ABS.NOINC R8 ;  /* 0x0000000008007343 */ /* 0x001fea0003c00000 */
.L_x_10:
        /* <DEDUP_REMOVED lines=13> */
.L_x_11:
        /* <DEDUP_REMOVED lines=13> */
.L_x_12:
[----:B------:R-:W-:Y:S02]  /*0970*/  R2UR UR4, R18 ;  /* 0x00000000120472ca */ /* 0x000fe400000e0000 */
[----:B------:R-:W-:-:S13]  /*0980*/  R2UR UR5, R19 ;  /* 0x00000000130572ca */ /* 0x000fda00000e0000 */
[----:B------:R-:W2:Y:S01]  /*0990*/  LDG.E R0, desc[UR4][R16.64+0x4] ;  /* 0x0000040410007981 */ /* 0x000ea2000c1e1900 */
[----:B------:R0:W1:Y:S01]  /*09a0*/  LDC.64 R8, c[0x4][R24] ;  /* 0x0100000018087b82 */ /* 0x0000620000000a00 */
[----:B------:R-:W3:Y:S01]  /*09b0*/  LDCU.64 UR4, c[0x4][0x148] ;  /* 0x01002900ff0477ac */ /* 0x000ee20008000a00 */
[----:B------:R-:W-:Y:S02]  /*09c0*/  IMAD.MOV.U32 R6, RZ, RZ, R22 ;  /* 0x000000ffff067224 */ /* 0x000fe400078e0016 */
[----:B------:R-:W-:Y:S02]  /*09d0*/  IMAD.MOV.U32 R7, RZ, RZ, R2 ;  /* 0x000000ffff077224 */ /* 0x000fe400078e0002 */
[----:B---3--:R-:W-:Y:S01]  /*09e0*/  IMAD.U32 R4, RZ, RZ, UR4 ;  /* 0x00000004ff047e24 */ /* 0x008fe2000f8e00ff */
[----:B------:R-:W-:Y:S01]  /*09f0*/  MOV R5, UR5 ;  /* 0x0000000500057c02 */ /* 0x000fe20008000f00 */
[----:B--2---:R-:W2:Y:S02]  /*0a00*/  F2F.F64.F32 R10, R0 ;  /* 0x00000000000a7310 */ /* 0x004ea40000201800 */
[----:B-12---:R0:W-:Y:S04]  /*0a10*/  STL.64 [R1], R10 ;  /* 0x0000000a01007387 */ /* 0x0061e80000100a00 */
[----:B------:R-:W-:-:S07]  /*0a20*/  LEPC R20, `(.L_x_13) ;  /* 0x000000001014794e */ /* 0x000fce0000000000 */
[----:B0-----:R-:W-:Y:S05]  /*0a30*/  CALL.ABS.NOINC R8 ;  /* 0x0000000008007343 */ /* 0x001fea0003c00000 */
.L_x_13:
        /* <DEDUP_REMOVED lines=13> */
.L_x_14:
        /* <DEDUP_REMOVED lines=13> */
.L_x_15:
[----:B------:R-:W-:Y:S02]  /*0be0*/  R2UR UR4, R18 ;  /* 0x00000000120472ca */ /* 0x000fe400000e0000 */
[----:B------:R-:W-:-:S13]  /*0bf0*/  R2UR UR5, R19 ;  /* 0x00000000130572ca */ /* 0x000fda00000e0000 */
[----:B------:R-:W2:Y:S01]  /*0c00*/  LDG.E R0, desc[UR4][R16.64+0x10] ;  /* 0x0000100410007981 */ /* 0x000ea2000c1e1900 */
[----:B------:R0:W1:Y:S01]  /*0c10*/  LDC.64 R8, c[0x4][R24] ;  /* 0x0100000018087b82 */ /* 0x0000620000000a00 */
[----:B------:R-:W3:Y:S01]  /*0c20*/  LDCU.64 UR4, c[0x4][0x148] ;  /* 0x01002900ff0477ac */ /* 0x000ee20008000a00 */
[----:B------:R-:W-:Y:S02]  /*0c30*/  IMAD.MOV.U32 R6, RZ, RZ, R22 ;  /* 0x000000ffff067224 */ /* 0x000fe400078e0016 */
[----:B------:R-:W-:Y:S01]  /*0c40*/  IMAD.MOV.U32 R7, RZ, RZ, R2 ;  /* 0x000000ffff077224 */ /* 0x000fe200078e0002 */
[----:B---3--:R-:W-:Y:S01]  /*0c50*/  MOV R4, UR4 ;  /* 0x0000000400047c02 */ /* 0x008fe20008000f00 */
[----:B------:R-:W-:Y:S01]  /*0c60*/  IMAD.U32 R5, RZ, RZ, UR5 ;  /* 0x00000005ff057e24 */ /* 0x000fe2000f8e00ff */
[----:B--2---:R-:W2:Y:S02]  /*0c70*/  F2F.F64.F32 R10, R0 ;  /* 0x00000000000a7310 */ /* 0x004ea40000201800 */
[----:B-12---:R0:W-:Y:S04]  /*0c80*/  STL.64 [R1], R10 ;  /* 0x0000000a01007387 */ /* 0x0061e80000100a00 */
[----:B------:R-:W-:-:S07]  /*0c90*/  LEPC R20, `(.L_x_16) ;  /* 0x000000001014794e */ /* 0x000fce0000000000 */
[----:B0-----:R-:W-:Y:S05]  /*0ca0*/  CALL.ABS.NOINC R8 ;  /* 0x0000000008007343 */ /* 0x001fea0003c00000 */
.L_x_16:
        /* <DEDUP_REMOVED lines=13> */
.L_x_17:
        /* <DEDUP_REMOVED lines=13> */
.L_x_18:
        /* <DEDUP_REMOVED lines=13> */
.L_x_19:
[----:B------:R-:W-:Y:S02]  /*0f20*/  ISETP.NE.AND P6, PT, R27, RZ, PT ;  /* 0x000000ff1b00720c */ /* 0x000fe40003fc5270 */
[----:B------:R-:W-:-:S05]  /*0f30*/  IADD3 R16, P0, PT, R16, 0x40, RZ ;  /* 0x0000004010107810 */ /* 0x000fca0007f1e0ff */
[----:B------:R-:W-:-:S06]  /*0f40*/  IMAD.X R17, RZ, RZ, R17, P0 ;  /* 0x000000ffff117224 */ /* 0x000fcc00000e0611 */
[----:B------:R-:W-:Y:S05]  /*0f50*/  @P6 BRA `(.L_x_20) ;  /* 0xfffffff000a06947 */ /* 0x000fea000383ffff */
[----:B------:R-:W-:Y:S05]  /*0f60*/  BSYNC.RECONVERGENT B6 ;  /* 0x0000000000067941 */ /* 0x000fea0003800200 */
.L_x_3:
[----:B------:R-:W-:Y:S01]  /*0f70*/  ISETP.NE.AND P0, PT, R26, RZ, PT ;  /* 0x000000ff1a00720c */ /* 0x000fe20003f05270 */
[----:B------:R-:W-:-:S12]  /*0f80*/  BSSY.RECONVERGENT B6, `(.L_x_2) ;  /* 0x00000ca000067945 */ /* 0x000fd80003800200 */
[----:B------:R-:W-:Y:S05]  /*0f90*/  @!P0 BRA `(.L_x_21) ;  /* 0x0000000c00208947 */ /* 0x000fea0003800000 */
[----:B------:R-:W1:Y:S01]  /*0fa0*/  LDC R25, c[0x0][0x388] ;  /* 0x0000e200ff197b82 */ /* 0x000e620000000800 */
[----:B------:R-:W-:Y:S02]  /*0fb0*/  ISETP.GE.U32.AND P0, PT, R26, 0x8, PT ;  /* 0x000000081a00780c */ /* 0x000fe40003f06070 */
[----:B-1----:R-:W-:-:S11]  /*0fc0*/  LOP3.LUT R25, R25, 0x7, RZ, 0xc0, !PT ;  /* 0x0000000719197812 */ /* 0x002fd600078ec0ff */
[----:B------:R-:W-:Y:S05]  /*0fd0*/  @!P0 BRA `(.L_x_22) ;  /* 0x0000000400b08947 */ /* 0x000fea0003800000 */
[----:B------:R-:W1:Y:S01]  /*0fe0*/  LDC.64 R16, c[0x0][0x380] ;  /* 0x0000e000ff107b82 */ /* 0x000e620000000a00 */
[----:B0-----:R-:W-:Y:S02]  /*0ff0*/  R2UR UR4, R18 ;  /* 0x00000000120472ca */ /* 0x001fe400000e0000 */
[----:B------:R-:W-:Y:S01]  /*1000*/  R2UR UR5, R19 ;  /* 0x00000000130572ca */ /* 0x000fe200000e0000 */
[----:B-1----:R-:W-:-:S12]  /*1010*/  IMAD.WIDE.U32 R16, R23, 0x4, R16 ;  /* 0x0000000417107825 */ /* 0x002fd800078e0010 */
[----:B------:R-:W2:Y:S01]  /*1020*/  LDG.E R0, desc[UR4][R16.64] ;  /* 0x0000000410007981 */ /* 0x000ea2000c1e1900 */
[----:B------:R-:W-:Y:S01]  /*1030*/  MOV R24, 0x158 ;  /* 0x0000015800187802 */ /* 0x000fe20000000f00 */
[----:B------:R-:W0:Y:S01]  /*1040*/  LDCU.64 UR4, c[0x4][0x148] ;  /* 0x01002900ff0477ac */ /* 0x000e220008000a00 */
[----:B------:R-:W-:Y:S02]  /*1050*/  IMAD.MOV.U32 R6, RZ, RZ, R22 ;  /* 0x000000ffff067224 */ /* 0x000fe400078e0016 */
[----:B------:R1:W3:Y:S01]  /*1060*/  LDC.64 R8, c[0x4][R24] ;  /* 0x0100000018087b82 */ /* 0x0002e20000000a00 */
[----:B------:R-:W-:Y:S02]  /*1070*/  IMAD.MOV.U32 R7, RZ, RZ, R2 ;  /* 0x000000ffff077224 */ /* 0x000fe400078e0002 */
[----:B0-----:R-:W-:Y:S02]  /*1080*/  IMAD.U32 R4, RZ, RZ, UR4 ;  /* 0x00000004ff047e24 */ /* 0x001fe4000f8e00ff */
[----:B------:R-:W-:Y:S01]  /*1090*/  IMAD.U32 R5, RZ, RZ, UR5 ;  /* 0x00000005ff057e24 */ /* 0x000fe2000f8e00ff */
[----:B--2---:R-:W0:Y:S02]  /*10a0*/  F2F.F64.F32 R10, R0 ;  /* 0x00000000000a7310 */ /* 0x004e240000201800 */
[----:B0--3--:R1:W-:Y:S04]  /*10b0*/  STL.64 [R1], R10 ;  /* 0x0000000a01007387 */ /* 0x0093e80000100a00 */
[----:B------:R-:W-:-:S07]  /*10c0*/  LEPC R20, `(.L_x_23) ;  /* 0x000000001014794e */ /* 0x000fce0000000000 */
[----:B-1----:R-:W-:Y:S05]  /*10d0*/  CALL.ABS.NOINC R8 ;  /* 0x0000000008007343 */ /* 0x002fea0003c00000 */
.L_x_23:
        /* <DEDUP_REMOVED lines=13> */
.L_x_24:
        /* <DEDUP_REMOVED lines=13> */
.L_x_25:
        /* <DEDUP_REMOVED lines=13> */
.L_x_26:
        /* <DEDUP_REMOVED lines=13> */
.L_x_27:
        /* <DEDUP_REMOVED lines=13> */
.L_x_28:
        /* <DEDUP_REMOVED lines=13> */
.L_x_29:
        /* <DEDUP_REMOVED lines=13> */
.L_x_30:
[----:B------:R-:W-:-:S07]  /*1690*/  VIADD R23, R23, 0x8 ;  /* 0x0000000817177836 */ /* 0x000fce0000000000 */
.L_x_22:
[----:B------:R-:W-:-:S13]  /*16a0*/  ISETP.NE.AND P0, PT, R25, RZ, PT ;  /* 0x000000ff1900720c */ /* 0x000fda0003f05270 */
        /* <DEDUP_REMOVED lines=21> */
.L_x_32:
        /* <DEDUP_REMOVED lines=13> */
.L_x_33:
        /* <DEDUP_REMOVED lines=13> */
.L_x_34:
        /* <DEDUP_REMOVED lines=13> */
.L_x_35:
[----:B------:R-:W-:-:S07]  /*1a70*/  IADD3 R23, PT, PT, R23, 0x4, RZ ;  /* 0x0000000417177810 */ /* 0x000fce0007ffe0ff */
.L_x_31:
[----:B------:R-:W-:-:S13]  /*1a80*/  ISETP.NE.AND P0, PT, R25, RZ, PT ;  /* 0x000000ff1900720c */ /* 0x000fda0003f05270 */
[----:B------:R-:W-:Y:S05]  /*1a90*/  @!P0 BRA `(.L_x_21) ;  /* 0x0000000000608947 */ /* 0x000fea0003800000 */
[----:B------:R-:W1:Y:S01]  /*1aa0*/  LDC.64 R16, c[0x0][0x380] ;  /* 0x0000e000ff107b82 */ /* 0x000e620000000a00 */
[----:B------:R-:W-:Y:S02]  /*1ab0*/  IMAD.MOV R25, RZ, RZ, -R25 ;  /* 0x000000ffff197224 */ /* 0x000fe400078e0a19 */
[----:B-1----:R-:W-:-:S07]  /*1ac0*/  IMAD.WIDE.U32 R16, R23, 0x4, R16 ;  /* 0x0000000417107825 */ /* 0x002fce00078e0010 */
.L_x_37:
[----:B0-----:R-:W-:Y:S02]  /*1ad0*/  R2UR UR4, R18 ;  /* 0x00000000120472ca */ /* 0x001fe400000e0000 */
[----:B------:R-:W-:-:S13]  /*1ae0*/  R2UR UR5, R19 ;  /* 0x00000000130572ca */ /* 0x000fda00000e0000 */
[----:B------:R-:W2:Y:S01]  /*1af0*/  LDG.E R0, desc[UR4][R16.64] ;  /* 0x0000000410007981 */ /* 0x000ea2000c1e1900 */
[----:B------:R-:W-:Y:S01]  /*1b00*/  MOV R8, 0x158 ;  /* 0x0000015800087802 */ /* 0x000fe20000000f00 */
[----:B------:R-:W0:Y:S01]  /*1b10*/  LDCU.64 UR4, c[0x4][0x148] ;  /* 0x01002900ff0477ac */ /* 0x000e220008000a00 */
[----:B------:R-:W-:Y:S02]  /*1b20*/  VIADD R25, R25, 0x1 ;  /* 0x0000000119197836 */ /* 0x000fe40000000000 */
[----:B------:R-:W-:Y:S02]  /*1b30*/  IMAD.MOV.U32 R6, RZ, RZ, R22 ;  /* 0x000000ffff067224 */ /* 0x000fe400078e0016 */
[----:B------:R-:W1:Y:S01]  /*1b40*/  LDC.64 R8, c[0x4][R8] ;  /* 0x0100000008087b82 */ /* 0x000e620000000a00 */
[----:B------:R-:W-:Y:S01]  /*1b50*/  ISETP.NE.AND P0, PT, R25, RZ, PT ;  /* 0x000000ff1900720c */ /* 0x000fe20003f05270 */
[----:B------:R-:W-:Y:S02]  /*1b60*/  IMAD.MOV.U32 R7, RZ, RZ, R2 ;  /* 0x000000ffff077224 */ /* 0x000fe400078e0002 */
[----:B0-----:R-:W-:-:S02]  /*1b70*/  IMAD.U32 R4, RZ, RZ, UR4 ;  /* 0x00000004ff047e24 */ /* 0x001fc4000f8e00ff */
[----:B------:R-:W-:Y:S01]  /*1b80*/  IMAD.U32 R5, RZ, RZ, UR5 ;  /* 0x00000005ff057e24 */ /* 0x000fe2000f8e00ff */
[----:B--2---:R0:W2:Y:S02]  /*1b90*/  F2F.F64.F32 R10, R0 ;  /* 0x00000000000a7310 */ /* 0x0040a40000201800 */
[----:B0-----:R-:W-:Y:S01]  /*1ba0*/  P2R R0, PR, RZ, 0x1 ;  /* 0x00000001ff007803 */ /* 0x001fe20000000000 */
[----:B-12---:R0:W-:Y:S06]  /*1bb0*/  STL.64 [R1], R10 ;  /* 0x0000000a01007387 */ /* 0x0061ec0000100a00 */
[----:B------:R-:W-:-:S07]  /*1bc0*/  LEPC R20, `(.L_x_36) ;  /* 0x000000001014794e */ /* 0x000fce0000000000 */
[----:B0-----:R-:W-:Y:S05]  /*1bd0*/  CALL.ABS.NOINC R8 ;  /* 0x0000000008007343 */ /* 0x001fea0003c00000 */
.L_x_36:
[----:B------:R-:W-:Y:S02]  /*1be0*/  ISETP.NE.AND P6, PT, R25, RZ, PT ;  /* 0x000000ff1900720c */ /* 0x000fe40003fc5270 */
[----:B------:R-:W-:-:S05]  /*1bf0*/  IADD3 R16, P0, PT, R16, 0x4, RZ ;  /* 0x0000000410107810 */ /* 0x000fca0007f1e0ff */
[----:B------:R-:W-:-:S06]  /*1c00*/  IMAD.X R17, RZ, RZ, R17, P0 ;  /* 0x000000ffff117224 */ /* 0x000fcc00000e0611 */
[----:B------:R-:W-:Y:S05]  /*1c10*/  @P6 BRA `(.L_x_37) ;  /* 0xfffffffc00ac6947 */ /* 0x000fea000383ffff */
.L_x_21:
[----:B------:R-:W-:Y:S05]  /*1c20*/  BSYNC.RECONVERGENT B6 ;  /* 0x0000000000067941 */ /* 0x000fea0003800200 */
.L_x_2:
[----:B------:R-:W-:Y:S01]  /*1c30*/  MOV R0, 0x158 ;  /* 0x0000015800007802 */ /* 0x000fe20000000f00 */
[----:B------:R-:W1:Y:S01]  /*1c40*/  LDCU.64 UR4, c[0x4][0x150] ;  /* 0x01002a00ff0477ac */ /* 0x000e620008000a00 */
[----:B------:R-:W-:Y:S02]  /*1c50*/  CS2R R6, SRZ ;  /* 0x0000000000067805 */ /* 0x000fe4000001ff00 */
[----:B------:R2:W3:Y:S01]  /*1c60*/  LDC.64 R2, c[0x4][R0] ;  /* 0x0100000000027b82 */ /* 0x0004e20000000a00 */
[----:B-1----:R-:W-:Y:S02]  /*1c70*/  IMAD.U32 R4, RZ, RZ, UR4 ;  /* 0x00000004ff047e24 */ /* 0x002fe4000f8e00ff */
[----:B--2---:R-:W-:-:S07]  /*1c80*/  IMAD.U32 R5, RZ, RZ, UR5 ;  /* 0x00000005ff057e24 */ /* 0x004fce000f8e00ff */
[----:B------:R-:W-:-:S07]  /*1c90*/  LEPC R20, `(.L_x_38) ;  /* 0x000000001014794e */ /* 0x000fce0000000000 */
[----:B0--3--:R-:W-:Y:S05]  /*1ca0*/  CALL.ABS.NOINC R2 ;  /* 0x0000000002007343 */ /* 0x009fea0003c00000 */
.L_x_38:
[----:B------:R-:W-:Y:S05]  /*1cb0*/  EXIT ;  /* 0x000000000000794d */ /* 0x000fea0003800000 */
.L_x_39:
        /* <DEDUP_REMOVED lines=12> */
.L_x_41:


//--------------------- .nv.global.init           --------------------------
	.section	.nv.global.init,"aw",@progbits
.nv.global.init:
	.type		$str$2,@object
	.size		$str$2,($str$1 - $str$2)
$str$2:
        /*0000*/ 	.byte	0x5d, 0x0a, 0x00
	.type		$str$1,@object
	.size		$str$1,($str - $str$1)
$str$1:
        /*0003*/ 	.byte	0x25, 0x66, 0x20, 0x00
	.type		$str,@object
	.size		$str,(.L_40 - $str)
$str:
        /*0007*/ 	.byte	0x4d, 0x41, 0x54, 0x52, 0x49, 0x58, 0x20, 0x3d, 0x20, 0x5b, 0x0a, 0x00
.L_40:


//--------------------- .nv.shared.reserved.0     --------------------------
	.section	.nv.shared.reserved.0,"aw",@nobits
	.weak		__nv_reservedSMEM_offset_0_alias
	.size		__nv_reservedSMEM_offset_0_alias, 0, 64
	.other		__nv_reservedSMEM_offset_0_alias,@"STO_CUDA_RESERVED_SHARED STV_DEFAULT"
__nv_reservedSMEM_offset_0_alias:
	.zero		0
	.zero		64


//--------------------- .nv.global                --------------------------
	.section	.nv.global,"aw",@nobits
.nv.global:
	.type		_ZN34_INTERNAL_7b94ef67_4_k_cu_7ac6b7c56thrust24THRUST_300001_SM_1000_NS12placeholders2_5E,@object
	.size		_ZN34_INTERNAL_7b94ef67_4_k_cu_7ac6b7c56thrust24THRUST_300001_SM_1000_NS12placeholders2_5E,(_ZN34_INTERNAL_7b94ef67_4_k_cu_7ac6b7c54cuda3std3__45__cpo6cbeginE - _ZN34_INTERNAL_7b94ef67_4_k_cu_7ac6b7c56thrust24THRUST_300001_SM_1000_NS12placeholders2_5E)
_ZN34_INTERNAL_7b94ef67_4_k_cu_7ac6b7c56thrust24THRUST_300001_SM_1000_NS12placeholders2_5E:
	.zero		1
	.type		_ZN34_INTERNAL_7b94ef67_4_k_cu_7ac6b7c54cuda3std3__45__cpo6cbeginE,@object
	.size		_ZN34_INTERNAL_7b94ef67_4_k_cu_7ac6b7c54cuda3std3__45__cpo6cbeginE,(_ZN34_INTERNAL_7b94ef67_4_k_cu_7ac6b7c54cuda3std6ranges3__45__cpo6cbeginE - _ZN34_INTERNAL_7b94ef67_4_k_cu_7ac6b7c54cuda3std3__45__cpo6cbeginE)
_ZN34_INTERNAL_7b94ef67_4_k_cu_7ac6b7c54cuda3std3__45__cpo6cbeginE:
	.zero		1
	.type		_ZN34_INTERNAL_7b94ef67_4_k_cu_7ac6b7c54cuda3std6ranges3__45__cpo6cbeginE,@object
	.size		_ZN34_INTERNAL_7b94ef67_4_k_cu_7ac6b7c54cuda3std6ranges3__45__cpo6cbeginE,(_ZN34_INTERNAL_7b94ef67_4_k_cu_7ac6b7c54cuda3std3__48in_placeE - _ZN34_INTERNAL_7b94ef67_4_k_cu_7ac6b7c54cuda3std6ranges3__45__cpo6cbeginE)
_ZN34_INTERNAL_7b94ef67_4_k_cu_7ac6b7c54cuda3std6ranges3__45__cpo6cbeginE:
	.zero		1
	.type		_ZN34_INTERNAL_7b94ef67_4_k_cu_7ac6b7c54cuda3std3__48in_placeE,@object
	.size		_ZN34_INTERNAL_7b94ef67_4_k_cu_7ac6b7c54cuda3std3__48in_placeE,(_ZN34_INTERNAL_7b94ef67_4_k_cu_7ac6b7c54cuda3std6ranges3__45__cpo4sizeE - _ZN34_INTERNAL_7b94ef67_4_k_cu_7ac6b7c54cuda3std3__48in_placeE)
_ZN34_INTERNAL_7b94ef67_4_k_cu_7ac6b7c54cuda3std3__48in_placeE:
	.zero		1
	.type		_ZN34_INTERNAL_7b94ef67_4_k_cu_7ac6b7c54cuda3std6ranges3__45__cpo4sizeE,@object
	.size		_ZN34_INTERNAL_7b94ef67_4_k_cu_7ac6b7c54cuda3std6ranges3__45__cpo4sizeE,(_ZN34_INTERNAL_7b94ef67_4_k_cu_7ac6b7c56thrust24THRUST_300001_SM_1000_NS12placeholders2_9E - _ZN34_INTERNAL_7b94ef67_4_k_cu_7ac6b7c54cuda3std6ranges3__45__cpo4sizeE)
_ZN34_INTERNAL_7b94ef67_4_k_cu_7ac6b7c54cuda3std6ranges3__45__cpo4sizeE:
	.zero		1
	.type		_ZN34_INTERNAL_7b94ef67_4_k_cu_7ac6b7c56thrust24THRUST_300001_SM_1000_NS12placeholders2_9E,@object
	.size		_ZN34_INTERNAL_7b94ef67_4_k_cu_7ac6b7c56thrust24THRUST_300001_SM_1000_NS12placeholders2_9E,(_ZN34_INTERNAL_7b94ef67_4_k_cu_7ac6b7c54cuda3std3__45__cpo7crbeginE - _ZN34_INTERNAL_7b94ef67_4_k_cu_7ac6b7c56thrust24THRUST_300001_SM_1000_NS12placeholders2_9E)
_ZN34_INTERNAL_7b94ef67_4_k_cu_7ac6b7c56thrust24THRUST_300001_SM_1000_NS12placeholders2_9E:
	.zero		1
	.type		_ZN34_INTERNAL_7b94ef67_4_k_cu_7ac6b7c54cuda3std3__45__cpo7crbeginE,@object
	.size		_ZN34_INTERNAL_7b94ef67_4_k_cu_7ac6b7c54cuda3std3__45__cpo7crbeginE,(_ZN34_INTERNAL_7b94ef67_4_k_cu_7ac6b7c54cuda3std6ranges3__45__cpo4nextE - _ZN34_INTERNAL_7b94ef67_4_k_cu_7ac6b7c54cuda3std3__45__cpo7crbeginE)
_ZN34_INTERNAL_7b94ef67_4_k_cu_7ac6b7c54cuda3std3__45__cpo7crbeginE:
	.zero		1
	.type		_ZN34_INTERNAL_7b94ef67_4_k_cu_7ac6b7c54cuda3std6ranges3__45__cpo4nextE,@object
	.size		_ZN34_INTERNAL_7b94ef67_4_k_cu_7ac6b7c54cuda3std6ranges3__45__cpo4nextE,(_ZN34_INTERNAL_7b94ef67_4_k_cu_7ac6b7c54cuda3std6ranges3__45__cpo4swapE - _ZN34_INTERNAL_7b94ef67_4_k_cu_7ac6b7c54cuda3std6ranges3__45__cpo4nextE)
_ZN34_INTERNAL_7b94ef67_4_k_cu_7ac6b7c54cuda3std6ranges3__45__cpo4nextE:
	.zero		1
	.type		_ZN34_INTERNAL_7b94ef67_4_k_cu_7ac6b7c54cuda3std6ranges3__45__cpo4swapE,@object
	.size		_ZN34_INTERNAL_7b94ef67_4_k_cu_7ac6b7c54cuda3std6ranges3__45__cpo4swapE,(_ZN34_INTERNAL_7b94ef67_4_k_cu_7ac6b7c56thrust24THRUST_300001_SM_1000_NS12placeholders2_1E - _ZN34_INTERNAL_7b94ef67_4_k_cu_7ac6b7c54cuda3std6ranges3__45__cpo4swapE)
_ZN34_INTERNAL_7b94ef67_4_k_cu_7ac6b7c54cuda3std6ranges3__45__cpo4swapE:
	.zero		1
	.type		_ZN34_INTERNAL_7b94ef67_4_k_cu_7ac6b7c56thrust24THRUST_300001_SM_1000_NS12placeholders2_1E,@object
	.size		_ZN34_INTERNAL_7b94ef67_4_k_cu_7ac6b7c56thrust24THRUST_300001_SM_1000_NS12placeholders2_1E,(_ZN34_INTERNAL_7b94ef67_4_k_cu_7ac6b7c56thrust24THRUST_300001_SM_1000_NS12placeholders2_3E - _ZN34_INTERNAL_7b94ef67_4_k_cu_7ac6b7c56thrust24THRUST_300001_SM_1000_NS12placeholders2_1E)
_ZN34_INTERNAL_7b94ef67_4_k_cu_7ac6b7c56thrust24THRUST_300001_SM_1000_NS12placeholders2_1E:
	.zero		1
	.type		_ZN34_INTERNAL_7b94ef67_4_k_cu_7ac6b7c56thrust24THRUST_300001_SM_1000_NS12placeholders2_3E,@object
	.size		_ZN34_INTERNAL_7b94ef67_4_k_cu_7ac6b7c56thrust24THRUST_300001_SM_1000_NS12placeholders2_3E,(_ZN34_INTERNAL_7b94ef67_4_k_cu_7ac6b7c54cuda3std3__45__cpo5beginE - _ZN34_INTERNAL_7b94ef67_4_k_cu_7ac6b7c56thrust24THRUST_300001_SM_1000_NS12placeholders2_3E)
_ZN34_INTERNAL_7b94ef67_4_k_cu_7ac6b7c56thrust24THRUST_300001_SM_1000_NS12placeholders2_3E:
	.zero		1
	.type		_ZN34_INTERNAL_7b94ef67_4_k_cu_7ac6b7c54cuda3std3__45__cpo5beginE,@object
	.size		_ZN34_INTERNAL_7b94ef67_4_k_cu_7ac6b7c54cuda3std3__45__cpo5beginE,(_ZN34_INTERNAL_7b94ef67_4_k_cu_7ac6b7c54cuda3std6ranges3__45__cpo5beginE - _ZN34_INTERNAL_7b94ef67_4_k_cu_7ac6b7c54cuda3std3__45__cpo5beginE)
_ZN34_INTERNAL_7b94ef67_4_k_cu_7ac6b7c54cuda3std3__45__cpo5beginE:
	.zero		1
	.type		_ZN34_INTERNAL_7b94ef67_4_k_cu_7ac6b7c54cuda3std6ranges3__45__cpo5beginE,@object
	.size		_ZN34_INTERNAL_7b94ef67_4_k_cu_7ac6b7c54cuda3std6ranges3__45__cpo5beginE,(_ZN34_INTERNAL_7b94ef67_4_k_cu_7ac6b7c54cuda3std3__436_GLOBAL__N__7b94ef67_4_k_cu_7ac6b7c56ignoreE - _ZN34_INTERNAL_7b94ef67_4_k_cu_7ac6b7c54cuda3std6ranges3__45__cpo5beginE)
_ZN34_INTERNAL_7b94ef67_4_k_cu_7ac6b7c54cuda3std6ranges3__45__cpo5beginE:
	.zero		1
	.type		_ZN34_INTERNAL_7b94ef67_4_k_cu_7ac6b7c54cuda3std3__436_GLOBAL__N__7b94ef67_4_k_cu_7ac6b7c56ignoreE,@object
	.size		_ZN34_INTERNAL_7b94ef67_4_k_cu_7ac6b7c54cuda3std3__436_GLOBAL__N__7b94ef67_4_k_cu_7ac6b7c56ignoreE,(_ZN34_INTERNAL_7b94ef67_4_k_cu_7ac6b7c54cuda3std6ranges3__45__cpo4dataE - _ZN34_INTERNAL_7b94ef67_4_k_cu_7ac6b7c54cuda3std3__436_GLOBAL__N__7b94ef67_4_k_cu_7ac6b7c56ignoreE)
_ZN34_INTERNAL_7b94ef67_4_k_cu_7ac6b7c54cuda3std3__436_GLOBAL__N__7b94ef67_4_k_cu_7ac6b7c56ignoreE:
	.zero		1
	.type		_ZN34_INTERNAL_7b94ef67_4_k_cu_7ac6b7c54cuda3std6ranges3__45__cpo4dataE,@object
	.size		_ZN34_INTERNAL_7b94ef67_4_k_cu_7ac6b7c54cuda3std6ranges3__45__cpo4dataE,(_ZN34_INTERNAL_7b94ef67_4_k_cu_7ac6b7c56thrust24THRUST_300001_SM_1000_NS12placeholders2_7E - _ZN34_INTERNAL_7b94ef67_4_k_cu_7ac6b7c54cuda3std6ranges3__45__cpo4dataE)
_ZN34_INTERNAL_7b94ef67_4_k_cu_7ac6b7c54cuda3std6ranges3__45__cpo4dataE:
	.zero		1
	.type		_ZN34_INTERNAL_7b94ef67_4_k_cu_7ac6b7c56thrust24THRUST_300001_SM_1000_NS12placeholders2_7E,@object
	.size		_ZN34_INTERNAL_7b94ef67_4_k_cu_7ac6b7c56thrust24THRUST_300001_SM_1000_NS12placeholders2_7E,(_ZN34_INTERNAL_7b94ef67_4_k_cu_7ac6b7c54cuda3std3__45__cpo6rbeginE - _ZN34_INTERNAL_7b94ef67_4_k_cu_7ac6b7c56thrust24THRUST_300001_SM_1000_NS12placeholders2_7E)
_ZN34_INTERNAL_7b94ef67_4_k_cu_7ac6b7c56thrust24THRUST_300001_SM_1000_NS12placeholders2_7E:
	.zero		1
	.type		_ZN34_INTERNAL_7b94ef67_4_k_cu_7ac6b7c54cuda3std3__45__cpo6rbeginE,@object
	.size		_ZN34_INTERNAL_7b94ef67_4_k_cu_7ac6b7c54cuda3std3__45__cpo6rbeginE,(_ZN34_INTERNAL_7b94ef67_4_k_cu_7ac6b7c54cuda3std6ranges3__45__cpo7advanceE - _ZN34_INTERNAL_7b94ef67_4_k_cu_7ac6b7c54cuda3std3__45__cpo6rbeginE)
_ZN34_INTERNAL_7b94ef67_4_k_cu_7ac6b7c54cuda3std3__45__cpo6rbeginE:
	.zero		1
	.type		_ZN34_INTERNAL_7b94ef67_4_k_cu_7ac6b7c54cuda3std6ranges3__45__cpo7advanceE,@object
	.size		_ZN34_INTERNAL_7b94ef67_4_k_cu_7ac6b7c54cuda3std6ranges3__45__cpo7advanceE,(_ZN34_INTERNAL_7b94ef67_4_k_cu_7ac6b7c54cuda3std3__47nulloptE - _ZN34_INTERNAL_7b94ef67_4_k_cu_7ac6b7c54cuda3std6ranges3__45__cpo7advanceE)
_ZN34_INTERNAL_7b94ef67_4_k_cu_7ac6b7c54cuda3std6ranges3__45__cpo7advanceE:
	.zero		1
	.type		_ZN34_INTERNAL_7b94ef67_4_k_cu_7ac6b7c54cuda3std3__47nulloptE,@object
	.size		_ZN34_INTERNAL_7b94ef67_4_k_cu_7ac6b7c54cuda3std3__47nulloptE,(_ZN34_INTERNAL_7b94ef67_4_k_cu_7ac6b7c54cuda3std6ranges3__45__cpo8distanceE - _ZN34_INTERNAL_7b94ef67_4_k_cu_7ac6b7c54cuda3std3__47nulloptE)
_ZN34_INTERNAL_7b94ef67_4_k_cu_7ac6b7c54cuda3std3__47nulloptE:
	.zero		1
	.type		_ZN34_INTERNAL_7b94ef67_4_k_cu_7ac6b7c54cuda3std6ranges3__45__cpo8distanceE,@object
	.size		_ZN34_INTERNAL_7b94ef67_4_k_cu_7ac6b7c54cuda3std6ranges3__45__cpo8distanceE,(_ZN34_INTERNAL_7b94ef67_4_k_cu_7ac6b7c56thrust24THRUST_300001_SM_1000_NS12placeholders2_6E - _ZN34_INTERNAL_7b94ef67_4_k_cu_7ac6b7c54cuda3std6ranges3__45__cpo8distanceE)
_ZN34_INTERNAL_7b94ef67_4_k_cu_7ac6b7c54cuda3std6ranges3__45__cpo8distanceE:
	.zero		1
	.type		_ZN34_INTERNAL_7b94ef67_4_k_cu_7ac6b7c56thrust24THRUST_300001_SM_1000_NS12placeholders2_6E,@object
	.size		_ZN34_INTERNAL_7b94ef67_4_k_cu_7ac6b7c56thrust24THRUST_300001_SM_1000_NS12placeholders2_6E,(_ZN34_INTERNAL_7b94ef67_4_k_cu_7ac6b7c54cuda3std3__45__cpo4cendE - _ZN34_INTERNAL_7b94ef67_4_k_cu_7ac6b7c56thrust24THRUST_300001_SM_1000_NS12placeholders2_6E)
_ZN34_INTERNAL_7b94ef67_4_k_cu_7ac6b7c56thrust24THRUST_300001_SM_1000_NS12placeholders2_6E:
	.zero		1
	.type		_ZN34_INTERNAL_7b94ef67_4_k_cu_7ac6b7c54cuda3std3__45__cpo4cendE,@object
	.size		_ZN34_INTERNAL_7b94ef67_4_k_cu_7ac6b7c54cuda3std3__45__cpo4cendE,(_ZN34_INTERNAL_7b94ef67_4_k_cu_7ac6b7c54cuda3std6ranges3__45__cpo4cendE - _ZN34_INTERNAL_7b94ef67_4_k_cu_7ac6b7c54cuda3std3__45__cpo4cendE)
_ZN34_INTERNAL_7b94ef67_4_k_cu_7ac6b7c54cuda3std3__45__cpo4cendE:
	.zero		1
	.type		_ZN34_INTERNAL_7b94ef67_4_k_cu_7ac6b7c54cuda3std6ranges3__45__cpo4cendE,@object
	.size		_ZN34_INTERNAL_7b94ef67_4_k_cu_7ac6b7c54cuda3std6ranges3__45__cpo4cendE,(_ZN34_INTERNAL_7b94ef67_4_k_cu_7ac6b7c54cuda3std3__420unreachable_sentinelE - _ZN34_INTERNAL_7b94ef67_4_k_cu_7ac6b7c54cuda3std6ranges3__45__cpo4cendE)
_ZN34_INTERNAL_7b94ef67_4_k_cu_7ac6b7c54cuda3std6ranges3__45__cpo4cendE:
	.zero		1
	.type		_ZN34_INTERNAL_7b94ef67_4_k_cu_7ac6b7c54cuda3std3__420unreachable_sentinelE,@object
	.size		_ZN34_INTERNAL_7b94ef67_4_k_cu_7ac6b7c54cuda3std3__420unreachable_sentinelE,(_ZN34_INTERNAL_7b94ef67_4_k_cu_7ac6b7c54cuda3std6ranges3__45__cpo5ssizeE - _ZN34_INTERNAL_7b94ef67_4_k_cu_7ac6b7c54cuda3std3__420unreachable_sentinelE)
_ZN34_INTERNAL_7b94ef67_4_k_cu_7ac6b7c54cuda3std3__420unreachable_sentinelE:
	.zero		1
	.type		_ZN34_INTERNAL_7b94ef67_4_k_cu_7ac6b7c54cuda3std6ranges3__45__cpo5ssizeE,@object
	.size		_ZN34_INTERNAL_7b94ef67_4_k_cu_7ac6b7c54cuda3std6ranges3__45__cpo5ssizeE,(_ZN34_INTERNAL_7b94ef67_4_k_cu_7ac6b7c56thrust24THRUST_300001_SM_1000_NS12placeholders3_10E - _ZN34_INTERNAL_7b94ef67_4_k_cu_7ac6b7c54cuda3std6ranges3__45__cpo5ssizeE)
_ZN34_INTERNAL_7b94ef67_4_k_cu_7ac6b7c54cuda3std6ranges3__45__cpo5ssizeE:
	.zero		1
	.type		_ZN34_INTERNAL_7b94ef67_4_k_cu_7ac6b7c56thrust24THRUST_300001_SM_1000_NS12placeholders3_10E,@object
	.size		_ZN34_INTERNAL_7b94ef67_4_k_cu_7ac6b7c56thrust24THRUST_300001_SM_1000_NS12placeholders3_10E,(_ZN34_INTERNAL_7b94ef67_4_k_cu_7ac6b7c54cuda3std3__45__cpo5crendE - _ZN34_INTERNAL_7b94ef67_4_k_cu_7ac6b7c56thrust24THRUST_300001_SM_1000_NS12placeholders3_10E)
_ZN34_INTERNAL_7b94ef67_4_k_cu_7ac6b7c56thrust24THRUST_300001_SM_1000_NS12placeholders3_10E:
	.zero		1
	.type		_ZN34_INTERNAL_7b94ef67_4_k_cu_7ac6b7c54cuda3std3__45__cpo5crendE,@object
	.size		_ZN34_INTERNAL_7b94ef67_4_k_cu_7ac6b7c54cuda3std3__45__cpo5crendE,(_ZN34_INTERNAL_7b94ef67_4_k_cu_7ac6b7c54cuda3std6ranges3__45__cpo4prevE - _ZN34_INTERNAL_7b94ef67_4_k_cu_7ac6b7c54cuda3std3__45__cpo5crendE)
_ZN34_INTERNAL_7b94ef67_4_k_cu_7ac6b7c54cuda3std3__45__cpo5crendE:
	.zero		1
	.type		_ZN34_INTERNAL_7b94ef67_4_k_cu_7ac6b7c54cuda3std6ranges3__45__cpo4prevE,@object
	.size		_ZN34_INTERNAL_7b94ef67_4_k_cu_7ac6b7c54cuda3std6ranges3__45__cpo4prevE,(_ZN34_INTERNAL_7b94ef67_4_k_cu_7ac6b7c54cuda3std6ranges3__45__cpo9iter_moveE - _ZN34_INTERNAL_7b94ef67_4_k_cu_7ac6b7c54cuda3std6ranges3__45__cpo4prevE)
_ZN34_INTERNAL_7b94ef67_4_k_cu_7ac6b7c54cuda3std6ranges3__45__cpo4prevE:
	.zero		1
	.type		_ZN34_INTERNAL_7b94ef67_4_k_cu_7ac6b7c54cuda3std6ranges3__45__cpo9iter_moveE,@object
	.size		_ZN34_INTERNAL_7b94ef67_4_k_cu_7ac6b7c54cuda3std6ranges3__45__cpo9iter_moveE,(_ZN34_INTERNAL_7b94ef67_4_k_cu_7ac6b7c56thrust24THRUST_300001_SM_1000_NS12placeholders2_2E - _ZN34_INTERNAL_7b94ef67_4_k_cu_7ac6b7c54cuda3std6ranges3__45__cpo9iter_moveE)
_ZN34_INTERNAL_7b94ef67_4_k_cu_7ac6b7c54cuda3std6ranges3__45__cpo9iter_moveE:
	.zero		1
	.type		_ZN34_INTERNAL_7b94ef67_4_k_cu_7ac6b7c56thrust24THRUST_300001_SM_1000_NS12placeholders2_2E,@object
	.size		_ZN34_INTERNAL_7b94ef67_4_k_cu_7ac6b7c56thrust24THRUST_300001_SM_1000_NS12placeholders2_2E,(_ZN34_INTERNAL_7b94ef67_4_k_cu_7ac6b7c56thrust24THRUST_300001_SM_1000_NS12placeholders2_4E - _ZN34_INTERNAL_7b94ef67_4_k_cu_7ac6b7c56thrust24THRUST_300001_SM_1000_NS12placeholders2_2E)
_ZN34_INTERNAL_7b94ef67_4_k_cu_7ac6b7c56thrust24THRUST_300001_SM_1000_NS12placeholders2_2E:
	.zero		1
	.type		_ZN34_INTERNAL_7b94ef67_4_k_cu_7ac6b7c56thrust24THRUST_300001_SM_1000_NS12placeholders2_4E,@object
	.size		_ZN34_INTERNAL_7b94ef67_4_k_cu_7ac6b7c56thrust24THRUST_300001_SM_1000_NS12placeholders2_4E,(_ZN34_INTERNAL_7b94ef67_4_k_cu_7ac6b7c54cuda3std3__45__cpo3endE - _ZN34_INTERNAL_7b94ef67_4_k_cu_7ac6b7c56thrust24THRUST_300001_SM_1000_NS12placeholders2_4E)
_ZN34_INTERNAL_7b94ef67_4_k_cu_7ac6b7c56thrust24THRUST_300001_SM_1000_NS12placeholders2_4E:
	.zero		1
	.type		_ZN34_INTERNAL_7b94ef67_4_k_cu_7ac6b7c54cuda3std3__45__cpo3endE,@object
	.size		_ZN34_INTERNAL_7b94ef67_4_k_cu_7ac6b7c54cuda3std3__45__cpo3endE,(_ZN34_INTERNAL_7b94ef67_4_k_cu_7ac6b7c54cuda3std6ranges3__45__cpo3endE - _ZN34_INTERNAL_7b94ef67_4_k_cu_7ac6b7c54cuda3std3__45__cpo3endE)
_ZN34_INTERNAL_7b94ef67_4_k_cu_7ac6b7c54cuda3std3__45__cpo3endE:
	.zero		1
	.type		_ZN34_INTERNAL_7b94ef67_4_k_cu_7ac6b7c54cuda3std6ranges3__45__cpo3endE,@object
	.size		_ZN34_INTERNAL_7b94ef67_4_k_cu_7ac6b7c54cuda3std6ranges3__45__cpo3endE,(_ZN34_INTERNAL_7b94ef67_4_k_cu_7ac6b7c54cuda3std3__419piecewise_constructE - _ZN34_INTERNAL_7b94ef67_4_k_cu_7ac6b7c54cuda3std6ranges3__45__cpo3endE)
_ZN34_INTERNAL_7b94ef67_4_k_cu_7ac6b7c54cuda3std6ranges3__45__cpo3endE:
	.zero		1
	.type		_ZN34_INTERNAL_7b94ef67_4_k_cu_7ac6b7c54cuda3std3__419piecewise_constructE,@object
	.size		_ZN34_INTERNAL_7b94ef67_4_k_cu_7ac6b7c54cuda3std3__419piecewise_constructE,(_ZN34_INTERNAL_7b94ef67_4_k_cu_7ac6b7c54cuda3std6ranges3__45__cpo5cdataE - _ZN34_INTERNAL_7b94ef67_4_k_cu_7ac6b7c54cuda3std3__419piecewise_constructE)
_ZN34_INTERNAL_7b94ef67_4_k_cu_7ac6b7c54cuda3std3__419piecewise_constructE:
	.zero		1
	.type		_ZN34_INTERNAL_7b94ef67_4_k_cu_7ac6b7c54cuda3std6ranges3__45__cpo5cdataE,@object
	.size		_ZN34_INTERNAL_7b94ef67_4_k_cu_7ac6b7c54cuda3std6ranges3__45__cpo5cdataE,(_ZN34_INTERNAL_7b94ef67_4_k_cu_7ac6b7c56thrust24THRUST_300001_SM_1000_NS12placeholders2_8E - _ZN34_INTERNAL_7b94ef67_4_k_cu_7ac6b7c54cuda3std6ranges3__45__cpo5cdataE)
_ZN34_INTERNAL_7b94ef67_4_k_cu_7ac6b7c54cuda3std6ranges3__45__cpo5cdataE:
	.zero		1
	.type		_ZN34_INTERNAL_7b94ef67_4_k_cu_7ac6b7c56thrust24THRUST_300001_SM_1000_NS12placeholders2_8E,@object
	.size		_ZN34_INTERNAL_7b94ef67_4_k_cu_7ac6b7c56thrust24THRUST_300001_SM_1000_NS12placeholders2_8E,(_ZN34_INTERNAL_7b94ef67_4_k_cu_7ac6b7c54cuda3std3__45__cpo4rendE - _ZN34_INTERNAL_7b94ef67_4_k_cu_7ac6b7c56thrust24THRUST_300001_SM_1000_NS12placeholders2_8E)
_ZN34_INTERNAL_7b94ef67_4_k_cu_7ac6b7c56thrust24THRUST_300001_SM_1000_NS12placeholders2_8E:
	.zero		1
	.type		_ZN34_INTERNAL_7b94ef67_4_k_cu_7ac6b7c54cuda3std3__45__cpo4rendE,@object
	.size		_ZN34_INTERNAL_7b94ef67_4_k_cu_7ac6b7c54cuda3std3__45__cpo4rendE,(_ZN34_INTERNAL_7b94ef67_4_k_cu_7ac6b7c54cuda3std6ranges3__45__cpo9iter_swapE - _ZN34_INTERNAL_7b94ef67_4_k_cu_7ac6b7c54cuda3std3__45__cpo4rendE)
_ZN34_INTERNAL_7b94ef67_4_k_cu_7ac6b7c54cuda3std3__45__cpo4rendE:
	.zero		1
	.type		_ZN34_INTERNAL_7b94ef67_4_k_cu_7ac6b7c54cuda3std6ranges3__45__cpo9iter_swapE,@object
	.size		_ZN34_INTERNAL_7b94ef67_4_k_cu_7ac6b7c54cuda3std6ranges3__45__cpo9iter_swapE,(_ZN34_INTERNAL_7b94ef67_4_k_cu_7ac6b7c54cuda3std3__48unexpectE - _ZN34_INTERNAL_7b94ef67_4_k_cu_7ac6b7c54cuda3std6ranges3__45__cpo9iter_swapE)
_ZN34_INTERNAL_7b94ef67_4_k_cu_7ac6b7c54cuda3std6ranges3__45__cpo9iter_swapE:
	.zero		1
	.type		_ZN34_INTERNAL_7b94ef67_4_k_cu_7ac6b7c54cuda3std3__48unexpectE,@object
	.size		_ZN34_INTERNAL_7b94ef67_4_k_cu_7ac6b7c54cuda3std3__48unexpectE,(_ZN34_INTERNAL_7b94ef67_4_k_cu_7ac6b7c56thrust24THRUST_300001_SM_1000_NS6system6detail10sequential3seqE - _ZN34_INTERNAL_7b94ef67_4_k_cu_7ac6b7c54cuda3std3__48unexpectE)
_ZN34_INTERNAL_7b94ef67_4_k_cu_7ac6b7c54cuda3std3__48unexpectE:
	.zero		1
	.type		_ZN34_INTERNAL_7b94ef67_4_k_cu_7ac6b7c56thrust24THRUST_300001_SM_1000_NS6system6detail10sequential3seqE,@object
	.size		_ZN34_INTERNAL_7b94ef67_4_k_cu_7ac6b7c56thrust24THRUST_300001_SM_1000_NS6system6detail10sequential3seqE,(.L_29 - _ZN34_INTERNAL_7b94ef67_4_k_cu_7ac6b7c56thrust24THRUST_300001_SM_1000_NS6system6detail10sequential3seqE)
_ZN34_INTERNAL_7b94ef67_4_k_cu_7ac6b7c56thrust24THRUST_300001_SM_1000_NS6system6detail10sequential3seqE:
	.zero		1
.L_29:


//--------------------- .nv.constant0._ZN3cub18CUB_300001_SM_10006detail11EmptyKernelIvEEvv --------------------------
	.section	.nv.constant0._ZN3cub18CUB_300001_SM_10006detail11EmptyKernelIvEEvv,"a",@progbits
	.sectionflags	@""
	.align	4
.nv.constant0._ZN3cub18CUB_300001_SM_10006detail11EmptyKernelIvEEvv:
	.zero		896


//--------------------- .nv.constant0._Z11print_arrayPfi --------------------------
	.section	.nv.constant0._Z11print_arrayPfi,"a",@progbits
	.sectionflags	@""
	.align	4
.nv.constant0._Z11print_arrayPfi:
	.zero		908


//--------------------- SYMBOLS --------------------------

	.type		.nv.reservedSmem.offset0,@object
	.size		.nv.reservedSmem.offset0,0x4
	.type		vprintf,@function
